//
// Generated by NVIDIA NVVM Compiler
//
// Compiler Build ID: CL-36424714
// Cuda compilation tools, release 13.0, V13.0.88
// Based on NVVM 20.0.0
//

.version 9.0
.target sm_100
.address_size 64

	// .globl	_Z20sumPairsSharedMemoryPfi
.extern .func  (.param .b32 func_retval0) vprintf
(
	.param .b64 vprintf_param_0,
	.param .b64 vprintf_param_1
)
;
.extern .shared .align 16 .b8 sdata[];
.global .align 1 .b8 $str[33] = {73, 110, 105, 116, 105, 97, 108, 58, 32, 76, 97, 110, 101, 32, 37, 50, 100, 32, 104, 97, 115, 32, 118, 97, 108, 117, 101, 32, 37, 50, 100, 10};
.global .align 1 .b8 $str$1[51] = {83, 104, 117, 102, 102, 108, 101, 32, 100, 111, 119, 110, 32, 98, 121, 32, 50, 58, 32, 76, 97, 110, 101, 32, 37, 50, 100, 32, 103, 111, 116, 32, 37, 50, 100, 32, 102, 114, 111, 109, 32, 108, 97, 110, 101, 32, 37, 50, 100, 10};
.global .align 1 .b8 $str$2[49] = {83, 104, 117, 102, 102, 108, 101, 32, 117, 112, 32, 98, 121, 32, 50, 58, 32, 76, 97, 110, 101, 32, 37, 50, 100, 32, 103, 111, 116, 32, 37, 50, 100, 32, 102, 114, 111, 109, 32, 108, 97, 110, 101, 32, 37, 50, 100, 10};
.global .align 1 .b8 $str$3[56] = {83, 104, 117, 102, 102, 108, 101, 32, 120, 111, 114, 32, 49, 58, 32, 76, 97, 110, 101, 32, 37, 50, 100, 32, 115, 119, 97, 112, 112, 101, 100, 32, 119, 105, 116, 104, 32, 108, 97, 110, 101, 32, 37, 50, 100, 44, 32, 103, 111, 116, 32, 37, 50, 100, 10};
.global .align 1 .b8 $str$4[47] = {66, 114, 111, 97, 100, 99, 97, 115, 116, 58, 32, 65, 108, 108, 32, 108, 97, 110, 101, 115, 32, 103, 111, 116, 32, 118, 97, 108, 117, 101, 32, 37, 100, 32, 102, 114, 111, 109, 32, 108, 97, 110, 101, 32, 48, 10};
.global .align 1 .b8 $str$5[17] = {87, 97, 114, 112, 32, 37, 100, 32, 115, 117, 109, 58, 32, 37, 100, 10};
.global .align 1 .b8 $str$6[24] = {84, 105, 108, 101, 52, 32, 103, 114, 111, 117, 112, 32, 37, 100, 32, 115, 117, 109, 58, 32, 37, 100, 10};

.visible .entry _Z20sumPairsSharedMemoryPfi(
	.param .u64 .ptr .align 1 _Z20sumPairsSharedMemoryPfi_param_0,
	.param .u32 _Z20sumPairsSharedMemoryPfi_param_1
)
{
	.reg .pred 	%p<8>;
	.reg .b32 	%r<12>;
	.reg .b32 	%f<9>;
	.reg .b64 	%rd<5>;

	ld.param.u64 	%rd2, [_Z20sumPairsSharedMemoryPfi_param_0];
	ld.param.u32 	%r6, [_Z20sumPairsSharedMemoryPfi_param_1];
	cvta.to.global.u64 	%rd3, %rd2;
	mov.u32 	%r1, %tid.x;
	mov.u32 	%r7, %ctaid.x;
	mov.u32 	%r2, %ntid.x;
	mad.lo.s32 	%r3, %r7, %r2, %r1;
	setp.ge.s32 	%p1, %r3, %r6;
	mul.wide.s32 	%rd4, %r3, 4;
	add.s64 	%rd1, %rd3, %rd4;
	mov.f32 	%f8, 0f00000000;
	@%p1 bra 	$L__BB0_2;
	ld.global.f32 	%f8, [%rd1];
$L__BB0_2:
	shl.b32 	%r9, %r1, 2;
	mov.u32 	%r10, sdata;
	add.s32 	%r4, %r10, %r9;
	st.shared.f32 	[%r4], %f8;
	bar.sync 	0;
	and.b32  	%r5, %r1, 1;
	setp.eq.b32 	%p2, %r5, 1;
	add.s32 	%r11, %r1, 1;
	setp.ge.u32 	%p3, %r11, %r2;
	or.pred  	%p4, %p2, %p3;
	@%p4 bra 	$L__BB0_4;
	ld.shared.f32 	%f4, [%r4+4];
	ld.shared.f32 	%f5, [%r4];
	add.f32 	%f6, %f4, %f5;
	st.shared.f32 	[%r4], %f6;
$L__BB0_4:
	setp.ne.s32 	%p5, %r5, 0;
	setp.ge.s32 	%p6, %r3, %r6;
	bar.sync 	0;
	or.pred  	%p7, %p5, %p6;
	@%p7 bra 	$L__BB0_6;
	ld.shared.f32 	%f7, [%r4];
	st.global.f32 	[%rd1], %f7;
$L__BB0_6:
	ret;

}
	// .globl	_Z19sumPairsWarpShufflePfi
.visible .entry _Z19sumPairsWarpShufflePfi(
	.param .u64 .ptr .align 1 _Z19sumPairsWarpShufflePfi_param_0,
	.param .u32 _Z19sumPairsWarpShufflePfi_param_1
)
{
	.reg .pred 	%p<6>;
	.reg .b32 	%r<9>;
	.reg .b32 	%f<7>;
	.reg .b64 	%rd<5>;

	ld.param.u64 	%rd2, [_Z19sumPairsWarpShufflePfi_param_0];
	ld.param.u32 	%r4, [_Z19sumPairsWarpShufflePfi_param_1];
	cvta.to.global.u64 	%rd3, %rd2;
	mov.u32 	%r5, %ctaid.x;
	mov.u32 	%r6, %ntid.x;
	mov.u32 	%r1, %tid.x;
	mad.lo.s32 	%r2, %r5, %r6, %r1;
	setp.ge.s32 	%p1, %r2, %r4;
	mul.wide.s32 	%rd4, %r2, 4;
	add.s64 	%rd1, %rd3, %rd4;
	mov.f32 	%f6, 0f00000000;
	@%p1 bra 	$L__BB1_2;
	ld.global.f32 	%f6, [%rd1];
$L__BB1_2:
	setp.ge.s32 	%p2, %r2, %r4;
	mov.b32 	%r7, %f6;
	shfl.sync.down.b32	%r3|%p3, %r7, 1, 31, -1;
	and.b32  	%r8, %r1, 1;
	setp.eq.b32 	%p4, %r8, 1;
	or.pred  	%p5, %p4, %p2;
	@%p5 bra 	$L__BB1_4;
	mov.b32 	%f4, %r3;
	add.f32 	%f5, %f6, %f4;
	st.global.f32 	[%rd1], %f5;
$L__BB1_4:
	ret;

}
	// .globl	_Z19demonstrateShufflesv
.visible .entry _Z19demonstrateShufflesv()
{
	.local .align 8 .b8 	__local_depot2[16];
	.reg .b64 	%SP;
	.reg .b64 	%SPL;
	.reg .pred 	%p<9>;
	.reg .b32 	%r<22>;
	.reg .b64 	%rd<18>;

	mov.u64 	%SPL, __local_depot2;
	cvta.local.u64 	%SP, %SPL;
	add.u64 	%rd2, %SP, 0;
	add.u64 	%rd1, %SPL, 0;
	mov.u32 	%r1, %tid.x;
	and.b32  	%r2, %r1, 31;
	setp.gt.u32 	%p1, %r1, 31;
	@%p1 bra 	$L__BB2_7;
	st.local.v2.u32 	[%rd1], {%r2, %r2};
	mov.u64 	%rd3, $str;
	cvta.global.u64 	%rd4, %rd3;
	{ // callseq 0, 0
	.param .b64 param0;
	st.param.b64 	[param0], %rd4;
	.param .b64 param1;
	st.param.b64 	[param1], %rd2;
	.param .b32 retval0;
	call.uni (retval0), 
	vprintf, 
	(
	param0, 
	param1
	);
	ld.param.b32 	%r8, [retval0];
	} // callseq 0
	shfl.sync.down.b32	%r5|%p2, %r2, 2, 31, -1;
	setp.gt.u32 	%p3, %r2, 29;
	@%p3 bra 	$L__BB2_3;
	add.s32 	%r10, %r2, 2;
	st.local.v2.u32 	[%rd1], {%r2, %r5};
	st.local.u32 	[%rd1+8], %r10;
	mov.u64 	%rd6, $str$1;
	cvta.global.u64 	%rd7, %rd6;
	{ // callseq 1, 0
	.param .b64 param0;
	st.param.b64 	[param0], %rd7;
	.param .b64 param1;
	st.param.b64 	[param1], %rd2;
	.param .b32 retval0;
	call.uni (retval0), 
	vprintf, 
	(
	param0, 
	param1
	);
	ld.param.b32 	%r11, [retval0];
	} // callseq 1
$L__BB2_3:
	shfl.sync.up.b32	%r6|%p4, %r2, 2, 0, -1;
	setp.lt.u32 	%p5, %r2, 2;
	@%p5 bra 	$L__BB2_5;
	add.s32 	%r13, %r2, -2;
	st.local.v2.u32 	[%rd1], {%r2, %r6};
	st.local.u32 	[%rd1+8], %r13;
	mov.u64 	%rd9, $str$2;
	cvta.global.u64 	%rd10, %rd9;
	{ // callseq 2, 0
	.param .b64 param0;
	st.param.b64 	[param0], %rd10;
	.param .b64 param1;
	st.param.b64 	[param1], %rd2;
	.param .b32 retval0;
	call.uni (retval0), 
	vprintf, 
	(
	param0, 
	param1
	);
	ld.param.b32 	%r14, [retval0];
	} // callseq 2
$L__BB2_5:
	shfl.sync.bfly.b32	%r16|%p6, %r2, 1, 31, -1;
	xor.b32  	%r17, %r1, 1;
	st.local.v2.u32 	[%rd1], {%r2, %r17};
	st.local.u32 	[%rd1+8], %r16;
	mov.u64 	%rd12, $str$3;
	cvta.global.u64 	%rd13, %rd12;
	{ // callseq 3, 0
	.param .b64 param0;
	st.param.b64 	[param0], %rd13;
	.param .b64 param1;
	st.param.b64 	[param1], %rd2;
	.param .b32 retval0;
	call.uni (retval0), 
	vprintf, 
	(
	param0, 
	param1
	);
	ld.param.b32 	%r18, [retval0];
	} // callseq 3
	shfl.sync.idx.b32	%r7|%p7, %r2, 0, 31, -1;
	setp.ne.s32 	%p8, %r2, 31;
	@%p8 bra 	$L__BB2_7;
	st.local.u32 	[%rd1], %r7;
	mov.u64 	%rd15, $str$4;
	cvta.global.u64 	%rd16, %rd15;
	{ // callseq 4, 0
	.param .b64 param0;
	st.param.b64 	[param0], %rd16;
	.param .b64 param1;
	st.param.b64 	[param1], %rd2;
	.param .b32 retval0;
	call.uni (retval0), 
	vprintf, 
	(
	param0, 
	param1
	);
	ld.param.b32 	%r20, [retval0];
	} // callseq 4
$L__BB2_7:
	ret;

}
	// .globl	_Z20blockReduceOptimizedPfS_i
.visible .entry _Z20blockReduceOptimizedPfS_i(
	.param .u64 .ptr .align 1 _Z20blockReduceOptimizedPfS_i_param_0,
	.param .u64 .ptr .align 1 _Z20blockReduceOptimizedPfS_i_param_1,
	.param .u32 _Z20blockReduceOptimizedPfS_i_param_2
)
{
	.reg .pred 	%p<17>;
	.reg .b32 	%r<37>;
	.reg .b32 	%f<34>;
	.reg .b64 	%rd<11>;

	ld.param.u64 	%rd3, [_Z20blockReduceOptimizedPfS_i_param_0];
	ld.param.u64 	%rd2, [_Z20blockReduceOptimizedPfS_i_param_1];
	ld.param.u32 	%r6, [_Z20blockReduceOptimizedPfS_i_param_2];
	cvta.to.global.u64 	%rd1, %rd3;
	mov.u32 	%r1, %tid.x;
	mov.u32 	%r2, %ctaid.x;
	mov.u32 	%r3, %ntid.x;
	mul.lo.s32 	%r7, %r3, %r2;
	shl.b32 	%r8, %r7, 1;
	add.s32 	%r4, %r8, %r1;
	setp.ge.s32 	%p1, %r4, %r6;
	mov.f32 	%f32, 0f00000000;
	@%p1 bra 	$L__BB3_2;
	mul.wide.s32 	%rd4, %r4, 4;
	add.s64 	%rd5, %rd1, %rd4;
	ld.global.f32 	%f10, [%rd5];
	add.f32 	%f32, %f10, 0f00000000;
$L__BB3_2:
	add.s32 	%r5, %r4, %r3;
	setp.ge.u32 	%p2, %r5, %r6;
	@%p2 bra 	$L__BB3_4;
	mul.wide.u32 	%rd6, %r5, 4;
	add.s64 	%rd7, %rd1, %rd6;
	ld.global.f32 	%f11, [%rd7];
	add.f32 	%f32, %f32, %f11;
$L__BB3_4:
	and.b32  	%r9, %r1, 31;
	mov.b32 	%r10, %f32;
	shfl.sync.bfly.b32	%r11|%p3, %r10, 16, 31, -1;
	mov.b32 	%f12, %r11;
	add.f32 	%f13, %f32, %f12;
	mov.b32 	%r12, %f13;
	shfl.sync.bfly.b32	%r13|%p4, %r12, 8, 31, -1;
	mov.b32 	%f14, %r13;
	add.f32 	%f15, %f13, %f14;
	mov.b32 	%r14, %f15;
	shfl.sync.bfly.b32	%r15|%p5, %r14, 4, 31, -1;
	mov.b32 	%f16, %r15;
	add.f32 	%f17, %f15, %f16;
	mov.b32 	%r16, %f17;
	shfl.sync.bfly.b32	%r17|%p6, %r16, 2, 31, -1;
	mov.b32 	%f18, %r17;
	add.f32 	%f19, %f17, %f18;
	mov.b32 	%r18, %f19;
	shfl.sync.bfly.b32	%r19|%p7, %r18, 1, 31, -1;
	mov.b32 	%f20, %r19;
	add.f32 	%f5, %f19, %f20;
	setp.ne.s32 	%p8, %r9, 0;
	@%p8 bra 	$L__BB3_6;
	shr.u32 	%r20, %r1, 3;
	mov.u32 	%r21, sdata;
	add.s32 	%r22, %r21, %r20;
	st.shared.f32 	[%r22], %f5;
$L__BB3_6:
	bar.sync 	0;
	setp.gt.u32 	%p9, %r1, 31;
	@%p9 bra 	$L__BB3_11;
	shr.u32 	%r23, %r3, 5;
	setp.ge.u32 	%p10, %r1, %r23;
	mov.f32 	%f33, 0f00000000;
	@%p10 bra 	$L__BB3_9;
	shl.b32 	%r24, %r1, 2;
	mov.u32 	%r25, sdata;
	add.s32 	%r26, %r25, %r24;
	ld.shared.f32 	%f33, [%r26];
$L__BB3_9:
	mov.b32 	%r27, %f33;
	shfl.sync.bfly.b32	%r28|%p11, %r27, 16, 31, -1;
	mov.b32 	%f22, %r28;
	add.f32 	%f23, %f33, %f22;
	mov.b32 	%r29, %f23;
	shfl.sync.bfly.b32	%r30|%p12, %r29, 8, 31, -1;
	mov.b32 	%f24, %r30;
	add.f32 	%f25, %f23, %f24;
	mov.b32 	%r31, %f25;
	shfl.sync.bfly.b32	%r32|%p13, %r31, 4, 31, -1;
	mov.b32 	%f26, %r32;
	add.f32 	%f27, %f25, %f26;
	mov.b32 	%r33, %f27;
	shfl.sync.bfly.b32	%r34|%p14, %r33, 2, 31, -1;
	mov.b32 	%f28, %r34;
	add.f32 	%f29, %f27, %f28;
	mov.b32 	%r35, %f29;
	shfl.sync.bfly.b32	%r36|%p15, %r35, 1, 31, -1;
	mov.b32 	%f30, %r36;
	add.f32 	%f8, %f29, %f30;
	setp.ne.s32 	%p16, %r1, 0;
	@%p16 bra 	$L__BB3_11;
	cvta.to.global.u64 	%rd8, %rd2;
	mul.wide.u32 	%rd9, %r2, 4;
	add.s64 	%rd10, %rd8, %rd9;
	st.global.f32 	[%rd10], %f8;
$L__BB3_11:
	ret;

}
	// .globl	_Z17demonstrateVotingPi
.visible .entry _Z17demonstrateVotingPi(
	.param .u64 .ptr .align 1 _Z17demonstrateVotingPi_param_0
)
{
	.reg .pred 	%p<17>;
	.reg .b32 	%r<20>;
	.reg .b64 	%rd<3>;

	ld.param.u64 	%rd2, [_Z17demonstrateVotingPi_param_0];
	cvta.to.global.u64 	%rd1, %rd2;
	mov.u32 	%r1, %tid.x;
	and.b32  	%r2, %r1, 31;
	setp.gt.u32 	%p1, %r1, 31;
	@%p1 bra 	$L__BB4_9;
	setp.eq.s32 	%p2, %r2, 1;
	@%p2 bra 	$L__BB4_4;
	setp.ne.s32 	%p3, %r2, 0;
	@%p3 bra 	$L__BB4_5;
	setp.eq.s32 	%p8, %r2, 0;
	setp.lt.u32 	%p9, %r2, 16;
	mov.b32 	%r10, -1;
	vote.sync.any.pred 	%p10, %p9, %r10;
	selp.u32 	%r12, 1, 0, %p10;
	st.global.u32 	[%rd1], %r12;
	vote.sync.any.pred 	%p11, %p8, %r10;
	selp.u32 	%r14, 1, 0, %p11;
	st.global.u32 	[%rd1+4], %r14;
	bra.uni 	$L__BB4_5;
$L__BB4_4:
	setp.lt.u32 	%p4, %r2, 16;
	mov.pred 	%p5, -1;
	mov.b32 	%r5, -1;
	vote.sync.all.pred 	%p6, %p5, %r5;
	selp.u32 	%r7, 1, 0, %p6;
	st.global.u32 	[%rd1+8], %r7;
	vote.sync.all.pred 	%p7, %p4, %r5;
	selp.u32 	%r9, 1, 0, %p7;
	st.global.u32 	[%rd1+12], %r9;
$L__BB4_5:
	and.b32  	%r15, %r1, 1;
	setp.eq.b32 	%p12, %r15, 1;
	not.pred 	%p13, %p12;
	mov.b32 	%r16, -1;
	vote.sync.ballot.b32 	%r3, %p13, %r16;
	setp.ne.s32 	%p15, %r2, 2;
	@%p15 bra 	$L__BB4_7;
	popc.b32 	%r17, %r3;
	st.global.u32 	[%rd1+16], %r17;
$L__BB4_7:
	shr.u32 	%r18, %r1, 3;
	match.any.sync.b32 	%r4, %r18, -1;
	setp.ne.s32 	%p16, %r2, 3;
	@%p16 bra 	$L__BB4_9;
	popc.b32 	%r19, %r4;
	st.global.u32 	[%rd1+20], %r19;
$L__BB4_9:
	ret;

}
	// .globl	_Z28demonstrateCooperativeGroupsv
.visible .entry _Z28demonstrateCooperativeGroupsv()
{
	.local .align 8 .b8 	__local_depot5[8];
	.reg .b64 	%SP;
	.reg .b64 	%SPL;
	.reg .pred 	%p<11>;
	.reg .b32 	%r<35>;
	.reg .b64 	%rd<9>;

	mov.u64 	%SPL, __local_depot5;
	cvta.local.u64 	%SP, %SPL;
	add.u64 	%rd2, %SP, 0;
	add.u64 	%rd1, %SPL, 0;
	mov.u32 	%r7, %tid.x;
	mov.u32 	%r8, %tid.y;
	mov.u32 	%r9, %tid.z;
	mov.u32 	%r10, %ntid.x;
	mov.u32 	%r11, %ntid.y;
	mad.lo.s32 	%r12, %r9, %r11, %r8;
	mad.lo.s32 	%r1, %r12, %r10, %r7;
	and.b32  	%r2, %r1, 31;
	// begin inline asm
	mov.u32 %r6, %laneid;
	// end inline asm
	setp.gt.u32 	%p1, %r1, 31;
	@%p1 bra 	$L__BB5_5;
	shfl.sync.down.b32	%r13|%p2, %r2, 16, 31, -1;
	add.s32 	%r14, %r13, %r2;
	shfl.sync.down.b32	%r15|%p3, %r14, 8, 31, -1;
	add.s32 	%r16, %r15, %r14;
	shfl.sync.down.b32	%r17|%p4, %r16, 4, 31, -1;
	add.s32 	%r18, %r17, %r16;
	shfl.sync.down.b32	%r19|%p5, %r18, 2, 31, -1;
	add.s32 	%r20, %r19, %r18;
	shfl.sync.down.b32	%r21|%p6, %r20, 1, 31, -1;
	add.s32 	%r4, %r21, %r20;
	setp.ne.s32 	%p7, %r2, 0;
	@%p7 bra 	$L__BB5_3;
	shr.u32 	%r22, %r1, 5;
	st.local.v2.u32 	[%rd1], {%r22, %r4};
	mov.u64 	%rd3, $str$5;
	cvta.global.u64 	%rd4, %rd3;
	{ // callseq 5, 0
	.param .b64 param0;
	st.param.b64 	[param0], %rd4;
	.param .b64 param1;
	st.param.b64 	[param1], %rd2;
	.param .b32 retval0;
	call.uni (retval0), 
	vprintf, 
	(
	param0, 
	param1
	);
	ld.param.b32 	%r23, [retval0];
	} // callseq 5
$L__BB5_3:
	and.b32  	%r25, %r6, -4;
	mov.b32 	%r26, 15;
	shl.b32 	%r27, %r26, %r25;
	shfl.sync.down.b32	%r28|%p8, %r2, 2, 7199, %r27;
	add.s32 	%r29, %r28, %r2;
	shfl.sync.down.b32	%r30|%p9, %r29, 1, 7199, %r27;
	add.s32 	%r5, %r30, %r29;
	and.b32  	%r31, %r1, 3;
	setp.ne.s32 	%p10, %r31, 0;
	@%p10 bra 	$L__BB5_5;
	shr.u32 	%r32, %r1, 2;
	st.local.v2.u32 	[%rd1], {%r32, %r5};
	mov.u64 	%rd6, $str$6;
	cvta.global.u64 	%rd7, %rd6;
	{ // callseq 6, 0
	.param .b64 param0;
	st.param.b64 	[param0], %rd7;
	.param .b64 param1;
	st.param.b64 	[param1], %rd2;
	.param .b32 retval0;
	call.uni (retval0), 
	vprintf, 
	(
	param0, 
	param1
	);
	ld.param.b32 	%r33, [retval0];
	} // callseq 6
$L__BB5_5:
	ret;

}
	// .globl	_Z14reduceSumNaivePfS_i
.visible .entry _Z14reduceSumNaivePfS_i(
	.param .u64 .ptr .align 1 _Z14reduceSumNaivePfS_i_param_0,
	.param .u64 .ptr .align 1 _Z14reduceSumNaivePfS_i_param_1,
	.param .u32 _Z14reduceSumNaivePfS_i_param_2
)
{
	.reg .pred 	%p<6>;
	.reg .b32 	%r<14>;
	.reg .b32 	%f<9>;
	.reg .b64 	%rd<9>;

	ld.param.u64 	%rd1, [_Z14reduceSumNaivePfS_i_param_0];
	ld.param.u64 	%rd2, [_Z14reduceSumNaivePfS_i_param_1];
	ld.param.u32 	%r8, [_Z14reduceSumNaivePfS_i_param_2];
	mov.u32 	%r1, %tid.x;
	mov.u32 	%r2, %ctaid.x;
	mov.u32 	%r13, %ntid.x;
	mad.lo.s32 	%r4, %r2, %r13, %r1;
	setp.ge.s32 	%p1, %r4, %r8;
	mov.f32 	%f8, 0f00000000;
	@%p1 bra 	$L__BB6_2;
	cvta.to.global.u64 	%rd3, %rd1;
	mul.wide.s32 	%rd4, %r4, 4;
	add.s64 	%rd5, %rd3, %rd4;
	ld.global.f32 	%f8, [%rd5];
$L__BB6_2:
	shl.b32 	%r9, %r1, 2;
	mov.u32 	%r10, sdata;
	add.s32 	%r5, %r10, %r9;
	st.shared.f32 	[%r5], %f8;
	bar.sync 	0;
	setp.lt.u32 	%p2, %r13, 2;
	@%p2 bra 	$L__BB6_6;
$L__BB6_3:
	shr.u32 	%r7, %r13, 1;
	setp.ge.u32 	%p3, %r1, %r7;
	@%p3 bra 	$L__BB6_5;
	shl.b32 	%r11, %r7, 2;
	add.s32 	%r12, %r5, %r11;
	ld.shared.f32 	%f4, [%r12];
	ld.shared.f32 	%f5, [%r5];
	add.f32 	%f6, %f4, %f5;
	st.shared.f32 	[%r5], %f6;
$L__BB6_5:
	bar.sync 	0;
	setp.gt.u32 	%p4, %r13, 3;
	mov.u32 	%r13, %r7;
	@%p4 bra 	$L__BB6_3;
$L__BB6_6:
	setp.ne.s32 	%p5, %r1, 0;
	@%p5 bra 	$L__BB6_8;
	ld.shared.f32 	%f7, [sdata];
	cvta.to.global.u64 	%rd6, %rd2;
	mul.wide.u32 	%rd7, %r2, 4;
	add.s64 	%rd8, %rd6, %rd7;
	st.global.f32 	[%rd8], %f7;
$L__BB6_8:
	ret;

}


// ===== COMPILED SASS (sm_100) =====

	.target	sm_100

	.elftype	@"ET_EXEC"


//--------------------- .note.nv.tkinfo           --------------------------
	.section	.note.nv.tkinfo,"",@"SHT_NOTE"
	.sectionflags	@"SHF_NOTE_NV_TKINFO"
	.tkinfo
        /*0018*/ 	.word	0x00000002
        /*0030*/ 	.string	""
        /*0030*/ 	.string	"ptxas"
        /*0030*/ 	.string	"Cuda compilation tools, release 13.0, V13.0.88"
        /*0030*/ 	.string	"Build cuda_13.0.r13.0/compiler.36424714_0"
        /*0030*/ 	.string	"-arch sm_100 -m 64 "



//--------------------- .note.nv.cuinfo           --------------------------
	.section	.note.nv.cuinfo,"",@"SHT_NOTE"
	.sectionflags	@"SHF_NOTE_NV_CUINFO"
        /*0018*/ 	.short	0x0002
        /*001a*/ 	.short	0x0064
        /*001c*/ 	.short	0x0082
	.zero		2


//--------------------- .nv.info                  --------------------------
	.section	.nv.info,"",@"SHT_CUDA_INFO"
	.align	4


	//----- nvinfo : EIATTR_REGCOUNT
	.align		4
        /*0000*/ 	.byte	0x04, 0x2f
        /*0002*/ 	.short	(.L_8 - .L_7)
	.align		4
.L_7:
        /*0004*/ 	.word	index@(_Z20sumPairsSharedMemoryPfi)
        /*0008*/ 	.word	0x0000000a


	//----- nvinfo : EIATTR_FRAME_SIZE
	.align		4
.L_8:
        /*000c*/ 	.byte	0x04, 0x11
        /*000e*/ 	.short	(.L_10 - .L_9)
	.align		4
.L_9:
        /*0010*/ 	.word	index@(_Z20sumPairsSharedMemoryPfi)
        /*0014*/ 	.word	0x00000000


	//----- nvinfo : EIATTR_REGCOUNT
	.align		4
.L_10:
        /*0018*/ 	.byte	0x04, 0x2f
        /*001a*/ 	.short	(.L_12 - .L_11)
	.align		4
.L_11:
        /*001c*/ 	.word	index@(_Z19sumPairsWarpShufflePfi)
        /*0020*/ 	.word	0x00000008


	//----- nvinfo : EIATTR_FRAME_SIZE
	.align		4
.L_12:
        /*0024*/ 	.byte	0x04, 0x11
        /*0026*/ 	.short	(.L_14 - .L_13)
	.align		4
.L_13:
        /*0028*/ 	.word	index@(_Z19sumPairsWarpShufflePfi)
        /*002c*/ 	.word	0x00000000


	//----- nvinfo : EIATTR_REGCOUNT
	.align		4
.L_14:
        /*0030*/ 	.byte	0x04, 0x2f
        /*0032*/ 	.short	(.L_16 - .L_15)
	.align		4
.L_15:
        /*0034*/ 	.word	index@(_Z19demonstrateShufflesv)
        /*0038*/ 	.word	0x00000018


	//----- nvinfo : EIATTR_FRAME_SIZE
	.align		4
.L_16:
        /*003c*/ 	.byte	0x04, 0x11
        /*003e*/ 	.short	(.L_18 - .L_17)
	.align		4
.L_17:
        /*0040*/ 	.word	index@(_Z19demonstrateShufflesv)
        /*0044*/ 	.word	0x00000010


	//----- nvinfo : EIATTR_REGCOUNT
	.align		4
.L_18:
        /*0048*/ 	.byte	0x04, 0x2f
        /*004a*/ 	.short	(.L_20 - .L_19)
	.align		4
.L_19:
        /*004c*/ 	.word	index@(_Z20blockReduceOptimizedPfS_i)
        /*0050*/ 	.word	0x0000000d


	//----- nvinfo : EIATTR_FRAME_SIZE
	.align		4
.L_20:
        /*0054*/ 	.byte	0x04, 0x11
        /*0056*/ 	.short	(.L_22 - .L_21)
	.align		4
.L_21:
        /*0058*/ 	.word	index@(_Z20blockReduceOptimizedPfS_i)
        /*005c*/ 	.word	0x00000000


	//----- nvinfo : EIATTR_REGCOUNT
	.align		4
.L_22:
        /*0060*/ 	.byte	0x04, 0x2f
        /*0062*/ 	.short	(.L_24 - .L_23)
	.align		4
.L_23:
        /*0064*/ 	.word	index@(_Z17demonstrateVotingPi)
        /*0068*/ 	.word	0x00000009


	//----- nvinfo : EIATTR_FRAME_SIZE
	.align		4
.L_24:
        /*006c*/ 	.byte	0x04, 0x11
        /*006e*/ 	.short	(.L_26 - .L_25)
	.align		4
.L_25:
        /*0070*/ 	.word	index@(_Z17demonstrateVotingPi)
        /*0074*/ 	.word	0x00000000


	//----- nvinfo : EIATTR_REGCOUNT
	.align		4
.L_26:
        /*0078*/ 	.byte	0x04, 0x2f
        /*007a*/ 	.short	(.L_28 - .L_27)
	.align		4
.L_27:
        /*007c*/ 	.word	index@(_Z28demonstrateCooperativeGroupsv)
        /*0080*/ 	.word	0x00000018


	//----- nvinfo : EIATTR_FRAME_SIZE
	.align		4
.L_28:
        /*0084*/ 	.byte	0x04, 0x11
        /*0086*/ 	.short	(.L_30 - .L_29)
	.align		4
.L_29:
        /*0088*/ 	.word	index@(_Z28demonstrateCooperativeGroupsv)
        /*008c*/ 	.word	0x00000008


	//----- nvinfo : EIATTR_REGCOUNT
	.align		4
.L_30:
        /*0090*/ 	.byte	0x04, 0x2f
        /*0092*/ 	.short	(.L_32 - .L_31)
	.align		4
.L_31:
        /*0094*/ 	.word	index@(_Z14reduceSumNaivePfS_i)
        /*0098*/ 	.word	0x0000000b


	//----- nvinfo : EIATTR_FRAME_SIZE
	.align		4
.L_32:
        /*009c*/ 	.byte	0x04, 0x11
        /*009e*/ 	.short	(.L_34 - .L_33)
	.align		4
.L_33:
        /*00a0*/ 	.word	index@(_Z14reduceSumNaivePfS_i)
        /*00a4*/ 	.word	0x00000000


	//----- nvinfo : EIATTR_MIN_STACK_SIZE
	.align		4
.L_34:
        /*00a8*/ 	.byte	0x04, 0x12
        /*00aa*/ 	.short	(.L_36 - .L_35)
	.align		4
.L_35:
        /*00ac*/ 	.word	index@(_Z14reduceSumNaivePfS_i)
        /*00b0*/ 	.word	0x00000000


	//----- nvinfo : EIATTR_MIN_STACK_SIZE
	.align		4
.L_36:
        /*00b4*/ 	.byte	0x04, 0x12
        /*00b6*/ 	.short	(.L_38 - .L_37)
	.align		4
.L_37:
        /*00b8*/ 	.word	index@(_Z28demonstrateCooperativeGroupsv)
        /*00bc*/ 	.word	0x00000008


	//----- nvinfo : EIATTR_MIN_STACK_SIZE
	.align		4
.L_38:
        /*00c0*/ 	.byte	0x04, 0x12
        /*00c2*/ 	.short	(.L_40 - .L_39)
	.align		4
.L_39:
        /*00c4*/ 	.word	index@(_Z17demonstrateVotingPi)
        /*00c8*/ 	.word	0x00000000


	//----- nvinfo : EIATTR_MIN_STACK_SIZE
	.align		4
.L_40:
        /*00cc*/ 	.byte	0x04, 0x12
        /*00ce*/ 	.short	(.L_42 - .L_41)
	.align		4
.L_41:
        /*00d0*/ 	.word	index@(_Z20blockReduceOptimizedPfS_i)
        /*00d4*/ 	.word	0x00000000


	//----- nvinfo : EIATTR_MIN_STACK_SIZE
	.align		4
.L_42:
        /*00d8*/ 	.byte	0x04, 0x12
        /*00da*/ 	.short	(.L_44 - .L_43)
	.align		4
.L_43:
        /*00dc*/ 	.word	index@(_Z19demonstrateShufflesv)
        /*00e0*/ 	.word	0x00000010


	//----- nvinfo : EIATTR_MIN_STACK_SIZE
	.align		4
.L_44:
        /*00e4*/ 	.byte	0x04, 0x12
        /*00e6*/ 	.short	(.L_46 - .L_45)
	.align		4
.L_45:
        /*00e8*/ 	.word	index@(_Z19sumPairsWarpShufflePfi)
        /*00ec*/ 	.word	0x00000000


	//----- nvinfo : EIATTR_MIN_STACK_SIZE
	.align		4
.L_46:
        /*00f0*/ 	.byte	0x04, 0x12
        /*00f2*/ 	.short	(.L_48 - .L_47)
	.align		4
.L_47:
        /*00f4*/ 	.word	index@(_Z20sumPairsSharedMemoryPfi)
        /*00f8*/ 	.word	0x00000000
.L_48:


//--------------------- .nv.compat                --------------------------
	.section	.nv.compat,"",@"SHT_CUDA_COMPAT_INFO"
	.align	4
        /*0000*/ 	.byte	0x02, 0x09, 0x00, 0x00, 0x02, 0x02, 0x01, 0x00, 0x02, 0x05, 0x05, 0x00, 0x03, 0x07, 0x01, 0x01
        /*0010*/ 	.byte	0x02, 0x03, 0x00, 0x00, 0x02, 0x06, 0x01, 0x00, 0x04, 0x0b, 0x08, 0x00, 0x09, 0x00, 0x00, 0x00
        /*0020*/ 	.byte	0x00, 0x00, 0x00, 0x00


//--------------------- .nv.info._Z14reduceSumNaivePfS_i --------------------------
	.section	.nv.info._Z14reduceSumNaivePfS_i,"",@"SHT_CUDA_INFO"
	.sectionflags	@""
	.align	4


	//----- nvinfo : EIATTR_CUDA_API_VERSION
	.align		4
        /*0000*/ 	.byte	0x04, 0x37
        /*0002*/ 	.short	(.L_50 - .L_49)
.L_49:
        /*0004*/ 	.word	0x00000082


	//----- nvinfo : EIATTR_KPARAM_INFO
	.align		4
.L_50:
        /*0008*/ 	.byte	0x04, 0x17
        /*000a*/ 	.short	(.L_52 - .L_51)
.L_51:
        /*000c*/ 	.word	0x00000000
        /*0010*/ 	.short	0x0002
        /*0012*/ 	.short	0x0010
        /*0014*/ 	.byte	0x00, 0xf0, 0x11, 0x00


	//----- nvinfo : EIATTR_KPARAM_INFO
	.align		4
.L_52:
        /*0018*/ 	.byte	0x04, 0x17
        /*001a*/ 	.short	(.L_54 - .L_53)
.L_53:
        /*001c*/ 	.word	0x00000000
        /*0020*/ 	.short	0x0001
        /*0022*/ 	.short	0x0008
        /*0024*/ 	.byte	0x00, 0xf5, 0x21, 0x00


	//----- nvinfo : EIATTR_KPARAM_INFO
	.align		4
.L_54:
        /*0028*/ 	.byte	0x04, 0x17
        /*002a*/ 	.short	(.L_56 - .L_55)
.L_55:
        /*002c*/ 	.word	0x00000000
        /*0030*/ 	.short	0x0000
        /*0032*/ 	.short	0x0000
        /*0034*/ 	.byte	0x00, 0xf5, 0x21, 0x00


	//----- nvinfo : EIATTR_SPARSE_MMA_MASK
	.align		4
.L_56:
        /*0038*/ 	.byte	0x03, 0x50
        /*003a*/ 	.short	0x0000


	//----- nvinfo : EIATTR_MAXREG_COUNT
	.align		4
        /*003c*/ 	.byte	0x03, 0x1b
        /*003e*/ 	.short	0x00ff


	//----- nvinfo : EIATTR_NUM_BARRIERS
	.align		4
        /*0040*/ 	.byte	0x02, 0x4c
        /*0042*/ 	.byte	0x01
	.zero		1


	//----- nvinfo : EIATTR_MERCURY_ISA_VERSION
	.align		4
        /*0044*/ 	.byte	0x03, 0x5f
        /*0046*/ 	.short	0x0101


	//----- nvinfo : EIATTR_VRC_CTA_INIT_COUNT
	.align		4
        /*0048*/ 	.byte	0x02, 0x4a
	.zero		1
	.zero		1


	//----- nvinfo : EIATTR_EXIT_INSTR_OFFSETS
	.align		4
        /*004c*/ 	.byte	0x04, 0x1c
        /*004e*/ 	.short	(.L_58 - .L_57)


	//   ....[0]....
.L_57:
        /*0050*/ 	.word	0x00000210


	//   ....[1]....
        /*0054*/ 	.word	0x00000290


	//----- nvinfo : EIATTR_CBANK_PARAM_SIZE
	.align		4
.L_58:
        /*0058*/ 	.byte	0x03, 0x19
        /*005a*/ 	.short	0x0014


	//----- nvinfo : EIATTR_PARAM_CBANK
	.align		4
        /*005c*/ 	.byte	0x04, 0x0a
        /*005e*/ 	.short	(.L_60 - .L_59)
	.align		4
.L_59:
        /*0060*/ 	.word	index@(.nv.constant0._Z14reduceSumNaivePfS_i)
        /*0064*/ 	.short	0x0380
        /*0066*/ 	.short	0x0014


	//----- nvinfo : EIATTR_SW_WAR
	.align		4
.L_60:
        /*0068*/ 	.byte	0x04, 0x36
        /*006a*/ 	.short	(.L_62 - .L_61)
.L_61:
        /*006c*/ 	.word	0x00000008
.L_62:


//--------------------- .nv.info._Z28demonstrateCooperativeGroupsv --------------------------
	.section	.nv.info._Z28demonstrateCooperativeGroupsv,"",@"SHT_CUDA_INFO"
	.sectionflags	@""
	.align	4


	//----- nvinfo : EIATTR_CUDA_API_VERSION
	.align		4
        /*0000*/ 	.byte	0x04, 0x37
        /*0002*/ 	.short	(.L_64 - .L_63)
.L_63:
        /*0004*/ 	.word	0x00000082


	//----- nvinfo : EIATTR_SPARSE_MMA_MASK
	.align		4
.L_64:
        /*0008*/ 	.byte	0x03, 0x50
        /*000a*/ 	.short	0x0000


	//----- nvinfo : EIATTR_MAXREG_COUNT
	.align		4
        /*000c*/ 	.byte	0x03, 0x1b
        /*000e*/ 	.short	0x00ff


	//----- nvinfo : EIATTR_EXTERNS
	.align		4
        /*0010*/ 	.byte	0x04, 0x0f
        /*0012*/ 	.short	(.L_66 - .L_65)


	//   ....[0]....
	.align		4
.L_65:
        /*0014*/ 	.word	index@(vprintf)


	//----- nvinfo : EIATTR_MERCURY_ISA_VERSION
	.align		4
.L_66:
        /*0018*/ 	.byte	0x03, 0x5f
        /*001a*/ 	.short	0x0101


	//----- nvinfo : EIATTR_INT_WARP_WIDE_INSTR_OFFSETS
	.align		4
        /*001c*/ 	.byte	0x04, 0x31
        /*001e*/ 	.short	(.L_68 - .L_67)


	//   ....[0]....
.L_67:
        /*0020*/ 	.word	0x000002c0


	//   ....[1]....
        /*0024*/ 	.word	0x000002e0


	//   ....[2]....
        /*0028*/ 	.word	0x000002f0


	//----- nvinfo : EIATTR_COOP_GROUP_MASK_REGIDS
	.align		4
.L_68:
        /*002c*/ 	.byte	0x04, 0x29
        /*002e*/ 	.short	(.L_70 - .L_69)


	//   ....[0]....
.L_69:
        /*0030*/ 	.word	0xffffffff


	//   ....[1]....
        /*0034*/ 	.word	0xffffffff


	//   ....[2]....
        /*0038*/ 	.word	0xffffffff


	//   ....[3]....
        /*003c*/ 	.word	0xffffffff


	//   ....[4]....
        /*0040*/ 	.word	0xffffffff


	//   ....[5]....
        /*0044*/ 	.word	0x0500000f


	//   ....[6]....
        /*0048*/ 	.word	0x0500000f


	//   ....[7]....
        /*004c*/ 	.word	0x0500000f


	//   ....[8]....
        /*0050*/ 	.word	0x0500000f


	//----- nvinfo : EIATTR_COOP_GROUP_INSTR_OFFSETS
	.align		4
.L_70:
        /*0054*/ 	.byte	0x04, 0x28
        /*0056*/ 	.short	(.L_72 - .L_71)


	//   ....[0]....
.L_71:
        /*0058*/ 	.word	0x00000130


	//   ....[1]....
        /*005c*/ 	.word	0x00000150


	//   ....[2]....
        /*0060*/ 	.word	0x00000170


	//   ....[3]....
        /*0064*/ 	.word	0x00000190


	//   ....[4]....
        /*0068*/ 	.word	0x000001b0


	//   ....[5]....
        /*006c*/ 	.word	0x00000320


	//   ....[6]....
        /*0070*/ 	.word	0x00000340


	//   ....[7]....
        /*0074*/ 	.word	0x00000490


	//   ....[8]....
        /*0078*/ 	.word	0x00000510


	//----- nvinfo : EIATTR_VRC_CTA_INIT_COUNT
	.align		4
.L_72:
        /*007c*/ 	.byte	0x02, 0x4a
	.zero		1
	.zero		1


	//----- nvinfo : EIATTR_SYSCALL_OFFSETS
	.align		4
        /*0080*/ 	.byte	0x04, 0x46
        /*0082*/ 	.short	(.L_74 - .L_73)


	//   ....[0]....
.L_73:
        /*0084*/ 	.word	0x00000280


	//   ....[1]....
        /*0088*/ 	.word	0x00000420


	//----- nvinfo : EIATTR_EXIT_INSTR_OFFSETS
	.align		4
.L_74:
        /*008c*/ 	.byte	0x04, 0x1c
        /*008e*/ 	.short	(.L_76 - .L_75)


	//   ....[0]....
.L_75:
        /*0090*/ 	.word	0x000000e0


	//   ....[1]....
        /*0094*/ 	.word	0x00000370


	//   ....[2]....
        /*0098*/ 	.word	0x00000430


	//----- nvinfo : EIATTR_CRS_STACK_SIZE
	.align		4
.L_76:
        /*009c*/ 	.byte	0x04, 0x1e
        /*009e*/ 	.short	(.L_78 - .L_77)
.L_77:
        /*00a0*/ 	.word	0x00000000


	//----- nvinfo : EIATTR_SW_WAR
	.align		4
.L_78:
        /*00a4*/ 	.byte	0x04, 0x36
        /*00a6*/ 	.short	(.L_80 - .L_79)
.L_79:
        /*00a8*/ 	.word	0x00000008
.L_80:


//--------------------- .nv.info._Z17demonstrateVotingPi --------------------------
	.section	.nv.info._Z17demonstrateVotingPi,"",@"SHT_CUDA_INFO"
	.sectionflags	@""
	.align	4


	//----- nvinfo : EIATTR_CUDA_API_VERSION
	.align		4
        /*0000*/ 	.byte	0x04, 0x37
        /*0002*/ 	.short	(.L_82 - .L_81)
.L_81:
        /*0004*/ 	.word	0x00000082


	//----- nvinfo : EIATTR_KPARAM_INFO
	.align		4
.L_82:
        /*0008*/ 	.byte	0x04, 0x17
        /*000a*/ 	.short	(.L_84 - .L_83)
.L_83:
        /*000c*/ 	.word	0x00000000
        /*0010*/ 	.short	0x0000
        /*0012*/ 	.short	0x0000
        /*0014*/ 	.byte	0x00, 0xf5, 0x21, 0x00


	//----- nvinfo : EIATTR_SPARSE_MMA_MASK
	.align		4
.L_84:
        /*0018*/ 	.byte	0x03, 0x50
        /*001a*/ 	.short	0x0000


	//----- nvinfo : EIATTR_MAXREG_COUNT
	.align		4
        /*001c*/ 	.byte	0x03, 0x1b
        /*001e*/ 	.short	0x00ff


	//----- nvinfo : EIATTR_MERCURY_ISA_VERSION
	.align		4
        /*0020*/ 	.byte	0x03, 0x5f
        /*0022*/ 	.short	0x0101


	//----- nvinfo : EIATTR_COOP_GROUP_MASK_REGIDS
	.align		4
        /*0024*/ 	.byte	0x04, 0x29
        /*0026*/ 	.short	(.L_86 - .L_85)


	//   ....[0]....
.L_85:
        /*0028*/ 	.word	0xffffffff


	//   ....[1]....
        /*002c*/ 	.word	0xffffffff


	//   ....[2]....
        /*0030*/ 	.word	0xffffffff


	//   ....[3]....
        /*0034*/ 	.word	0xffffffff


	//   ....[4]....
        /*0038*/ 	.word	0xffffffff


	//   ....[5]....
        /*003c*/ 	.word	0xffffffff


	//   ....[6]....
        /*0040*/ 	.word	0x05000000


	//   ....[7]....
        /*0044*/ 	.word	0x05000000


	//   ....[8]....
        /*0048*/ 	.word	0x05000000


	//   ....[9]....
        /*004c*/ 	.word	0x05000000


	//----- nvinfo : EIATTR_COOP_GROUP_INSTR_OFFSETS
	.align		4
.L_86:
        /*0050*/ 	.byte	0x04, 0x28
        /*0052*/ 	.short	(.L_88 - .L_87)


	//   ....[0]....
.L_87:
        /*0054*/ 	.word	0x000000d0


	//   ....[1]....
        /*0058*/ 	.word	0x000000f0


	//   ....[2]....
        /*005c*/ 	.word	0x00000180


	//   ....[3]....
        /*0060*/ 	.word	0x00000190


	//   ....[4]....
        /*0064*/ 	.word	0x00000240


	//   ....[5]....
        /*0068*/ 	.word	0x00000250


	//   ....[6]....
        /*006c*/ 	.word	0x00000320


	//   ....[7]....
        /*0070*/ 	.word	0x00000380


	//   ....[8]....
        /*0074*/ 	.word	0x000003f0


	//   ....[9]....
        /*0078*/ 	.word	0x00000450


	//----- nvinfo : EIATTR_VRC_CTA_INIT_COUNT
	.align		4
.L_88:
        /*007c*/ 	.byte	0x02, 0x4a
	.zero		1
	.zero		1


	//----- nvinfo : EIATTR_EXIT_INSTR_OFFSETS
	.align		4
        /*0080*/ 	.byte	0x04, 0x1c
        /*0082*/ 	.short	(.L_90 - .L_89)


	//   ....[0]....
.L_89:
        /*0084*/ 	.word	0x00000030


	//   ....[1]....
        /*0088*/ 	.word	0x00000290


	//   ....[2]....
        /*008c*/ 	.word	0x000002d0


	//----- nvinfo : EIATTR_CRS_STACK_SIZE
	.align		4
.L_90:
        /*0090*/ 	.byte	0x04, 0x1e
        /*0092*/ 	.short	(.L_92 - .L_91)
.L_91:
        /*0094*/ 	.word	0x00000000


	//----- nvinfo : EIATTR_CBANK_PARAM_SIZE
	.align		4
.L_92:
        /*0098*/ 	.byte	0x03, 0x19
        /*009a*/ 	.short	0x0008


	//----- nvinfo : EIATTR_PARAM_CBANK
	.align		4
        /*009c*/ 	.byte	0x04, 0x0a
        /*009e*/ 	.short	(.L_94 - .L_93)
	.align		4
.L_93:
        /*00a0*/ 	.word	index@(.nv.constant0._Z17demonstrateVotingPi)
        /*00a4*/ 	.short	0x0380
        /*00a6*/ 	.short	0x0008


	//----- nvinfo : EIATTR_SW_WAR
	.align		4
.L_94:
        /*00a8*/ 	.byte	0x04, 0x36
        /*00aa*/ 	.short	(.L_96 - .L_95)
.L_95:
        /*00ac*/ 	.word	0x00000008
.L_96:


//--------------------- .nv.info._Z20blockReduceOptimizedPfS_i --------------------------
	.section	.nv.info._Z20blockReduceOptimizedPfS_i,"",@"SHT_CUDA_INFO"
	.sectionflags	@""
	.align	4


	//----- nvinfo : EIATTR_CUDA_API_VERSION
	.align		4
        /*0000*/ 	.byte	0x04, 0x37
        /*0002*/ 	.short	(.L_98 - .L_97)
.L_97:
        /*0004*/ 	.word	0x00000082


	//----- nvinfo : EIATTR_KPARAM_INFO
	.align		4
.L_98:
        /*0008*/ 	.byte	0x04, 0x17
        /*000a*/ 	.short	(.L_100 - .L_99)
.L_99:
        /*000c*/ 	.word	0x00000000
        /*0010*/ 	.short	0x0002
        /*0012*/ 	.short	0x0010
        /*0014*/ 	.byte	0x00, 0xf0, 0x11, 0x00


	//----- nvinfo : EIATTR_KPARAM_INFO
	.align		4
.L_100:
        /*0018*/ 	.byte	0x04, 0x17
        /*001a*/ 	.short	(.L_102 - .L_101)
.L_101:
        /*001c*/ 	.word	0x00000000
        /*0020*/ 	.short	0x0001
        /*0022*/ 	.short	0x0008
        /*0024*/ 	.byte	0x00, 0xf5, 0x21, 0x00


	//----- nvinfo : EIATTR_KPARAM_INFO
	.align		4
.L_102:
        /*0028*/ 	.byte	0x04, 0x17
        /*002a*/ 	.short	(.L_104 - .L_103)
.L_103:
        /*002c*/ 	.word	0x00000000
        /*0030*/ 	.short	0x0000
        /*0032*/ 	.short	0x0000
        /*0034*/ 	.byte	0x00, 0xf5, 0x21, 0x00


	//----- nvinfo : EIATTR_SPARSE_MMA_MASK
	.align		4
.L_104:
        /*0038*/ 	.byte	0x03, 0x50
        /*003a*/ 	.short	0x0000


	//----- nvinfo : EIATTR_MAXREG_COUNT
	.align		4
        /*003c*/ 	.byte	0x03, 0x1b
        /*003e*/ 	.short	0x00ff


	//----- nvinfo : EIATTR_NUM_BARRIERS
	.align		4
        /*0040*/ 	.byte	0x02, 0x4c
        /*0042*/ 	.byte	0x01
	.zero		1


	//----- nvinfo : EIATTR_MERCURY_ISA_VERSION
	.align		4
        /*0044*/ 	.byte	0x03, 0x5f
        /*0046*/ 	.short	0x0101


	//----- nvinfo : EIATTR_COOP_GROUP_MASK_REGIDS
	.align		4
        /*0048*/ 	.byte	0x04, 0x29
        /*004a*/ 	.short	(.L_106 - .L_105)


	//   ....[0]....
.L_105:
        /*004c*/ 	.word	0xffffffff


	//   ....[1]....
        /*0050*/ 	.word	0xffffffff


	//   ....[2]....
        /*0054*/ 	.word	0xffffffff


	//   ....[3]....
        /*0058*/ 	.word	0xffffffff


	//   ....[4]....
        /*005c*/ 	.word	0xffffffff


	//   ....[5]....
        /*0060*/ 	.word	0xffffffff


	//   ....[6]....
        /*0064*/ 	.word	0xffffffff


	//   ....[7]....
        /*0068*/ 	.word	0xffffffff


	//   ....[8]....
        /*006c*/ 	.word	0xffffffff


	//   ....[9]....
        /*0070*/ 	.word	0xffffffff


	//----- nvinfo : EIATTR_COOP_GROUP_INSTR_OFFSETS
	.align		4
.L_106:
        /*0074*/ 	.byte	0x04, 0x28
        /*0076*/ 	.short	(.L_108 - .L_107)


	//   ....[0]....
.L_107:
        /*0078*/ 	.word	0x00000140


	//   ....[1]....
        /*007c*/ 	.word	0x00000160


	//   ....[2]....
        /*0080*/ 	.word	0x00000180


	//   ....[3]....
        /*0084*/ 	.word	0x000001b0


	//   ....[4]....
        /*0088*/ 	.word	0x000001e0


	//   ....[5]....
        /*008c*/ 	.word	0x00000300


	//   ....[6]....
        /*0090*/ 	.word	0x00000320


	//   ....[7]....
        /*0094*/ 	.word	0x00000340


	//   ....[8]....
        /*0098*/ 	.word	0x00000360


	//   ....[9]....
        /*009c*/ 	.word	0x00000380


	//----- nvinfo : EIATTR_VRC_CTA_INIT_COUNT
	.align		4
.L_108:
        /*00a0*/ 	.byte	0x02, 0x4a
	.zero		1
	.zero		1


	//----- nvinfo : EIATTR_EXIT_INSTR_OFFSETS
	.align		4
        /*00a4*/ 	.byte	0x04, 0x1c
        /*00a6*/ 	.short	(.L_110 - .L_109)


	//   ....[0]....
.L_109:
        /*00a8*/ 	.word	0x00000260


	//   ....[1]....
        /*00ac*/ 	.word	0x00000390


	//   ....[2]....
        /*00b0*/ 	.word	0x000003e0


	//----- nvinfo : EIATTR_CBANK_PARAM_SIZE
	.align		4
.L_110:
        /*00b4*/ 	.byte	0x03, 0x19
        /*00b6*/ 	.short	0x0014


	//----- nvinfo : EIATTR_PARAM_CBANK
	.align		4
        /*00b8*/ 	.byte	0x04, 0x0a
        /*00ba*/ 	.short	(.L_112 - .L_111)
	.align		4
.L_111:
        /*00bc*/ 	.word	index@(.nv.constant0._Z20blockReduceOptimizedPfS_i)
        /*00c0*/ 	.short	0x0380
        /*00c2*/ 	.short	0x0014


	//----- nvinfo : EIATTR_SW_WAR
	.align		4
.L_112:
        /*00c4*/ 	.byte	0x04, 0x36
        /*00c6*/ 	.short	(.L_114 - .L_113)
.L_113:
        /*00c8*/ 	.word	0x00000008
.L_114:


//--------------------- .nv.info._Z19demonstrateShufflesv --------------------------
	.section	.nv.info._Z19demonstrateShufflesv,"",@"SHT_CUDA_INFO"
	.sectionflags	@""
	.align	4


	//----- nvinfo : EIATTR_CUDA_API_VERSION
	.align		4
        /*0000*/ 	.byte	0x04, 0x37
        /*0002*/ 	.short	(.L_116 - .L_115)
.L_115:
        /*0004*/ 	.word	0x00000082


	//----- nvinfo : EIATTR_SPARSE_MMA_MASK
	.align		4
.L_116:
        /*0008*/ 	.byte	0x03, 0x50
        /*000a*/ 	.short	0x0000


	//----- nvinfo : EIATTR_MAXREG_COUNT
	.align		4
        /*000c*/ 	.byte	0x03, 0x1b
        /*000e*/ 	.short	0x00ff


	//----- nvinfo : EIATTR_EXTERNS
	.align		4
        /*0010*/ 	.byte	0x04, 0x0f
        /*0012*/ 	.short	(.L_118 - .L_117)


	//   ....[0]....
	.align		4
.L_117:
        /*0014*/ 	.word	index@(vprintf)


	//----- nvinfo : EIATTR_MERCURY_ISA_VERSION
	.align		4
.L_118:
        /*0018*/ 	.byte	0x03, 0x5f
        /*001a*/ 	.short	0x0101


	//----- nvinfo : EIATTR_COOP_GROUP_MASK_REGIDS
	.align		4
        /*001c*/ 	.byte	0x04, 0x29
        /*001e*/ 	.short	(.L_120 - .L_119)


	//   ....[0]....
.L_119:
        /*0020*/ 	.word	0xffffffff


	//   ....[1]....
        /*0024*/ 	.word	0xffffffff


	//   ....[2]....
        /*0028*/ 	.word	0xffffffff


	//   ....[3]....
        /*002c*/ 	.word	0xffffffff


	//   ....[4]....
        /*0030*/ 	.word	0x0500000f


	//   ....[5]....
        /*0034*/ 	.word	0x0500000f


	//   ....[6]....
        /*0038*/ 	.word	0x0500000f


	//   ....[7]....
        /*003c*/ 	.word	0x0500000f


	//----- nvinfo : EIATTR_COOP_GROUP_INSTR_OFFSETS
	.align		4
.L_120:
        /*0040*/ 	.byte	0x04, 0x28
        /*0042*/ 	.short	(.L_122 - .L_121)


	//   ....[0]....
.L_121:
        /*0044*/ 	.word	0x00000170


	//   ....[1]....
        /*0048*/ 	.word	0x00000290


	//   ....[2]....
        /*004c*/ 	.word	0x000003d0


	//   ....[3]....
        /*0050*/ 	.word	0x000004a0


	//   ....[4]....
        /*0054*/ 	.word	0x000005c0


	//   ....[5]....
        /*0058*/ 	.word	0x00000660


	//   ....[6]....
        /*005c*/ 	.word	0x00000710


	//   ....[7]....
        /*0060*/ 	.word	0x00000860


	//----- nvinfo : EIATTR_VRC_CTA_INIT_COUNT
	.align		4
.L_122:
        /*0064*/ 	.byte	0x02, 0x4a
	.zero		1
	.zero		1


	//----- nvinfo : EIATTR_SYSCALL_OFFSETS
	.align		4
        /*0068*/ 	.byte	0x04, 0x46
        /*006a*/ 	.short	(.L_124 - .L_123)


	//   ....[0]....
.L_123:
        /*006c*/ 	.word	0x00000140


	//   ....[1]....
        /*0070*/ 	.word	0x00000250


	//   ....[2]....
        /*0074*/ 	.word	0x00000390


	//   ....[3]....
        /*0078*/ 	.word	0x00000490


	//   ....[4]....
        /*007c*/ 	.word	0x00000550


	//   ....[5]....
        /*0080*/ 	.word	0x000007f0


	//----- nvinfo : EIATTR_EXIT_INSTR_OFFSETS
	.align		4
.L_124:
        /*0084*/ 	.byte	0x04, 0x1c
        /*0086*/ 	.short	(.L_126 - .L_125)


	//   ....[0]....
.L_125:
        /*0088*/ 	.word	0x00000080


	//   ....[1]....
        /*008c*/ 	.word	0x000004c0


	//   ....[2]....
        /*0090*/ 	.word	0x00000560


	//----- nvinfo : EIATTR_CRS_STACK_SIZE
	.align		4
.L_126:
        /*0094*/ 	.byte	0x04, 0x1e
        /*0096*/ 	.short	(.L_128 - .L_127)
.L_127:
        /*0098*/ 	.word	0x00000000


	//----- nvinfo : EIATTR_SW_WAR
	.align		4
.L_128:
        /*009c*/ 	.byte	0x04, 0x36
        /*009e*/ 	.short	(.L_130 - .L_129)
.L_129:
        /*00a0*/ 	.word	0x00000008
.L_130:


//--------------------- .nv.info._Z19sumPairsWarpShufflePfi --------------------------
	.section	.nv.info._Z19sumPairsWarpShufflePfi,"",@"SHT_CUDA_INFO"
	.sectionflags	@""
	.align	4


	//----- nvinfo : EIATTR_CUDA_API_VERSION
	.align		4
        /*0000*/ 	.byte	0x04, 0x37
        /*0002*/ 	.short	(.L_132 - .L_131)
.L_131:
        /*0004*/ 	.word	0x00000082


	//----- nvinfo : EIATTR_KPARAM_INFO
	.align		4
.L_132:
        /*0008*/ 	.byte	0x04, 0x17
        /*000a*/ 	.short	(.L_134 - .L_133)
.L_133:
        /*000c*/ 	.word	0x00000000
        /*0010*/ 	.short	0x0001
        /*0012*/ 	.short	0x0008
        /*0014*/ 	.byte	0x00, 0xf0, 0x11, 0x00


	//----- nvinfo : EIATTR_KPARAM_INFO
	.align		4
.L_134:
        /*0018*/ 	.byte	0x04, 0x17
        /*001a*/ 	.short	(.L_136 - .L_135)
.L_135:
        /*001c*/ 	.word	0x00000000
        /*0020*/ 	.short	0x0000
        /*0022*/ 	.short	0x0000
        /*0024*/ 	.byte	0x00, 0xf5, 0x21, 0x00


	//----- nvinfo : EIATTR_SPARSE_MMA_MASK
	.align		4
.L_136:
        /*0028*/ 	.byte	0x03, 0x50
        /*002a*/ 	.short	0x0000


	//----- nvinfo : EIATTR_MAXREG_COUNT
	.align		4
        /*002c*/ 	.byte	0x03, 0x1b
        /*002e*/ 	.short	0x00ff


	//----- nvinfo : EIATTR_MERCURY_ISA_VERSION
	.align		4
        /*0030*/ 	.byte	0x03, 0x5f
        /*0032*/ 	.short	0x0101


	//----- nvinfo : EIATTR_COOP_GROUP_MASK_REGIDS
	.align		4
        /*0034*/ 	.byte	0x04, 0x29
        /*0036*/ 	.short	(.L_138 - .L_137)


	//   ....[0]....
.L_137:
        /*0038*/ 	.word	0xffffffff


	//----- nvinfo : EIATTR_COOP_GROUP_INSTR_OFFSETS
	.align		4
.L_138:
        /*003c*/ 	.byte	0x04, 0x28
        /*003e*/ 	.short	(.L_140 - .L_139)


	//   ....[0]....
.L_139:
        /*0040*/ 	.word	0x00000100


	//----- nvinfo : EIATTR_VRC_CTA_INIT_COUNT
	.align		4
.L_140:
        /*0044*/ 	.byte	0x02, 0x4a
	.zero		1
	.zero		1


	//----- nvinfo : EIATTR_EXIT_INSTR_OFFSETS
	.align		4
        /*0048*/ 	.byte	0x04, 0x1c
        /*004a*/ 	.short	(.L_142 - .L_141)


	//   ....[0]....
.L_141:
        /*004c*/ 	.word	0x00000120


	//   ....[1]....
        /*0050*/ 	.word	0x00000150


	//----- nvinfo : EIATTR_CRS_STACK_SIZE
	.align		4
.L_142:
        /*0054*/ 	.byte	0x04, 0x1e
        /*0056*/ 	.short	(.L_144 - .L_143)
.L_143:
        /*0058*/ 	.word	0x00000000


	//----- nvinfo : EIATTR_CBANK_PARAM_SIZE
	.align		4
.L_144:
        /*005c*/ 	.byte	0x03, 0x19
        /*005e*/ 	.short	0x000c


	//----- nvinfo : EIATTR_PARAM_CBANK
	.align		4
        /*0060*/ 	.byte	0x04, 0x0a
        /*0062*/ 	.short	(.L_146 - .L_145)
	.align		4
.L_145:
        /*0064*/ 	.word	index@(.nv.constant0._Z19sumPairsWarpShufflePfi)
        /*0068*/ 	.short	0x0380
        /*006a*/ 	.short	0x000c


	//----- nvinfo : EIATTR_SW_WAR
	.align		4
.L_146:
        /*006c*/ 	.byte	0x04, 0x36
        /*006e*/ 	.short	(.L_148 - .L_147)
.L_147:
        /*0070*/ 	.word	0x00000008
.L_148:


//--------------------- .nv.info._Z20sumPairsSharedMemoryPfi --------------------------
	.section	.nv.info._Z20sumPairsSharedMemoryPfi,"",@"SHT_CUDA_INFO"
	.sectionflags	@""
	.align	4


	//----- nvinfo : EIATTR_CUDA_API_VERSION
	.align		4
        /*0000*/ 	.byte	0x04, 0x37
        /*0002*/ 	.short	(.L_150 - .L_149)
.L_149:
        /*0004*/ 	.word	0x00000082


	//----- nvinfo : EIATTR_KPARAM_INFO
	.align		4
.L_150:
        /*0008*/ 	.byte	0x04, 0x17
        /*000a*/ 	.short	(.L_152 - .L_151)
.L_151:
        /*000c*/ 	.word	0x00000000
        /*0010*/ 	.short	0x0001
        /*0012*/ 	.short	0x0008
        /*0014*/ 	.byte	0x00, 0xf0, 0x11, 0x00


	//----- nvinfo : EIATTR_KPARAM_INFO
	.align		4
.L_152:
        /*0018*/ 	.byte	0x04, 0x17
        /*001a*/ 	.short	(.L_154 - .L_153)
.L_153:
        /*001c*/ 	.word	0x00000000
        /*0020*/ 	.short	0x0000
        /*0022*/ 	.short	0x0000
        /*0024*/ 	.byte	0x00, 0xf5, 0x21, 0x00


	//----- nvinfo : EIATTR_SPARSE_MMA_MASK
	.align		4
.L_154:
        /*0028*/ 	.byte	0x03, 0x50
        /*002a*/ 	.short	0x0000


	//----- nvinfo : EIATTR_MAXREG_COUNT
	.align		4
        /*002c*/ 	.byte	0x03, 0x1b
        /*002e*/ 	.short	0x00ff


	//----- nvinfo : EIATTR_NUM_BARRIERS
	.align		4
        /*0030*/ 	.byte	0x02, 0x4c
        /*0032*/ 	.byte	0x01
	.zero		1


	//----- nvinfo : EIATTR_MERCURY_ISA_VERSION
	.align		4
        /*0034*/ 	.byte	0x03, 0x5f
        /*0036*/ 	.short	0x0101


	//----- nvinfo : EIATTR_VRC_CTA_INIT_COUNT
	.align		4
        /*0038*/ 	.byte	0x02, 0x4a
	.zero		1
	.zero		1


	//----- nvinfo : EIATTR_EXIT_INSTR_OFFSETS
	.align		4
        /*003c*/ 	.byte	0x04, 0x1c
        /*003e*/ 	.short	(.L_156 - .L_155)


	//   ....[0]....
.L_155:
        /*0040*/ 	.word	0x000001c0


	//   ....[1]....
        /*0044*/ 	.word	0x000001f0


	//----- nvinfo : EIATTR_CBANK_PARAM_SIZE
	.align		4
.L_156:
        /*0048*/ 	.byte	0x03, 0x19
        /*004a*/ 	.short	0x000c


	//----- nvinfo : EIATTR_PARAM_CBANK
	.align		4
        /*004c*/ 	.byte	0x04, 0x0a
        /*004e*/ 	.short	(.L_158 - .L_157)
	.align		4
.L_157:
        /*0050*/ 	.word	index@(.nv.constant0._Z20sumPairsSharedMemoryPfi)
        /*0054*/ 	.short	0x0380
        /*0056*/ 	.short	0x000c


	//----- nvinfo : EIATTR_SW_WAR
	.align		4
.L_158:
        /*0058*/ 	.byte	0x04, 0x36
        /*005a*/ 	.short	(.L_160 - .L_159)
.L_159:
        /*005c*/ 	.word	0x00000008
.L_160:


//--------------------- .nv.callgraph             --------------------------
	.section	.nv.callgraph,"",@"SHT_CUDA_CALLGRAPH"
	.align	4
	.sectionentsize	8
	.align		4
        /*0000*/ 	.word	0x00000000
	.align		4
        /*0004*/ 	.word	0xffffffff
	.align		4
        /*0008*/ 	.word	index@(_Z28demonstrateCooperativeGroupsv)
	.align		4
        /*000c*/ 	.word	index@(vprintf)
	.align		4
        /*0010*/ 	.word	index@(_Z19demonstrateShufflesv)
	.align		4
        /*0014*/ 	.word	index@(vprintf)
	.align		4
        /*0018*/ 	.word	0x00000000
	.align		4
        /*001c*/ 	.word	0xfffffffe
	.align		4
        /*0020*/ 	.word	0x00000000
	.align		4
        /*0024*/ 	.word	0xfffffffd
	.align		4
        /*0028*/ 	.word	0x00000000
	.align		4
        /*002c*/ 	.word	0xfffffffc


//--------------------- .nv.constant4             --------------------------
	.section	.nv.constant4,"a",@progbits
	.align	8
	.align		8
.nv.constant4:
        /*0000*/ 	.dword	$str
	.align		8
        /*0008*/ 	.dword	$str$1
	.align		8
        /*0010*/ 	.dword	$str$2
	.align		8
        /*0018*/ 	.dword	$str$3
	.align		8
        /*0020*/ 	.dword	$str$4
	.align		8
        /*0028*/ 	.dword	$str$5
	.align		8
        /*0030*/ 	.dword	$str$6
	.align		8
        /*0038*/ 	.dword	vprintf


//--------------------- .text._Z14reduceSumNaivePfS_i --------------------------
	.section	.text._Z14reduceSumNaivePfS_i,"ax",@progbits
	.align	128
        .global         _Z14reduceSumNaivePfS_i
        .type           _Z14reduceSumNaivePfS_i,@function
        .size           _Z14reduceSumNaivePfS_i,(.L_x_51 - _Z14reduceSumNaivePfS_i)
        .other          _Z14reduceSumNaivePfS_i,@"STO_CUDA_ENTRY STV_DEFAULT"
_Z14reduceSumNaivePfS_i:
.text._Z14reduceSumNaivePfS_i:
[----:B------:R-:W-:Y:S01]  /*0000*/  LDC R1, c[0x0][0x37c] ;  /* 0x0000df00ff017b82 */ /* 0x000fe20000000800 */
[----:B------:R-:W0:Y:S01]  /*0010*/  S2R R6, SR_TID.X ;  /* 0x0000000000067919 */ /* 0x000e220000002100 */
[----:B------:R-:W0:Y:S01]  /*0020*/  LDCU UR8, c[0x0][0x360] ;  /* 0x00006c00ff0877ac */ /* 0x000e220008000800 */
[----:B------:R-:W-:Y:S01]  /*0030*/  IMAD.MOV.U32 R4, RZ, RZ, RZ ;  /* 0x000000ffff047224 */ /* 0x000fe200078e00ff */
[----:B------:R-:W0:Y:S01]  /*0040*/  S2R R7, SR_CTAID.X ;  /* 0x0000000000077919 */ /* 0x000e220000002500 */
[----:B------:R-:W1:Y:S01]  /*0050*/  LDCU UR4, c[0x0][0x390] ;  /* 0x00007200ff0477ac */ /* 0x000e620008000800 */
[----:B------:R-:W2:Y:S01]  /*0060*/  LDCU.64 UR6, c[0x0][0x358] ;  /* 0x00006b00ff0677ac */ /* 0x000ea20008000a00 */
[----:B0-----:R-:W-:-:S05]  /*0070*/  IMAD R5, R7, UR8, R6 ;  /* 0x0000000807057c24 */ /* 0x001fca000f8e0206 */
[----:B-1----:R-:W-:-:S13]  /*0080*/  ISETP.GE.AND P0, PT, R5, UR4, PT ;  /* 0x0000000405007c0c */ /* 0x002fda000bf06270 */
[----:B------:R-:W0:Y:S02]  /*0090*/  @!P0 LDC.64 R2, c[0x0][0x380] ;  /* 0x0000e000ff028b82 */ /* 0x000e240000000a00 */
[----:B0-----:R-:W-:-:S05]  /*00a0*/  @!P0 IMAD.WIDE R2, R5, 0x4, R2 ;  /* 0x0000000405028825 */ /* 0x001fca00078e0202 */
[----:B--2---:R-:W2:Y:S01]  /*00b0*/  @!P0 LDG.E R4, desc[UR6][R2.64] ;  /* 0x0000000602048981 */ /* 0x004ea2000c1e1900 */
[----:B------:R-:W0:Y:S01]  /*00c0*/  S2UR UR5, SR_CgaCtaId ;  /* 0x00000000000579c3 */ /* 0x000e220000008800 */
[----:B------:R-:W-:Y:S01]  /*00d0*/  IMAD.U32 R0, RZ, RZ, UR8 ;  /* 0x00000008ff007e24 */ /* 0x000fe2000f8e00ff */
[----:B------:R-:W-:Y:S01]  /*00e0*/  UMOV UR4, 0x400 ;  /* 0x0000040000047882 */ /* 0x000fe20000000000 */
[----:B------:R-:W-:-:S03]  /*00f0*/  ISETP.NE.AND P0, PT, R6, RZ, PT ;  /* 0x000000ff0600720c */ /* 0x000fc60003f05270 */
[----:B------:R-:W-:Y:S01]  /*0100*/  ISETP.GE.U32.AND P1, PT, R0, 0x2, PT ;  /* 0x000000020000780c */ /* 0x000fe20003f26070 */
[----:B0-----:R-:W-:-:S06]  /*0110*/  ULEA UR4, UR5, UR4, 0x18 ;  /* 0x0000000405047291 */ /* 0x001fcc000f8ec0ff */
[----:B------:R-:W-:-:S05]  /*0120*/  LEA R5, R6, UR4, 0x2 ;  /* 0x0000000406057c11 */ /* 0x000fca000f8e10ff */
[----:B--2---:R0:W-:Y:S01]  /*0130*/  STS [R5], R4 ;  /* 0x0000000405007388 */ /* 0x0041e20000000800 */
[----:B------:R-:W-:Y:S06]  /*0140*/  BAR.SYNC.DEFER_BLOCKING 0x0 ;  /* 0x0000000000007b1d */ /* 0x000fec0000010000 */
[----:B------:R-:W-:Y:S05]  /*0150*/  @!P1 BRA `(.L_x_0) ;  /* 0x00000000002c9947 */ /* 0x000fea0003800000 */
.L_x_1:
[----:B------:R-:W-:-:S04]  /*0160*/  SHF.R.U32.HI R8, RZ, 0x1, R0 ;  /* 0x00000001ff087819 */ /* 0x000fc80000011600 */
[----:B------:R-:W-:-:S13]  /*0170*/  ISETP.GE.U32.AND P1, PT, R6, R8, PT ;  /* 0x000000080600720c */ /* 0x000fda0003f26070 */
[----:B------:R-:W-:Y:S01]  /*0180*/  @!P1 LEA R2, R8, R5, 0x2 ;  /* 0x0000000508029211 */ /* 0x000fe200078e10ff */
[----:B------:R-:W-:Y:S05]  /*0190*/  @!P1 LDS R3, [R5] ;  /* 0x0000000005039984 */ /* 0x000fea0000000800 */
[----:B------:R-:W0:Y:S02]  /*01a0*/  @!P1 LDS R2, [R2] ;  /* 0x0000000002029984 */ /* 0x000e240000000800 */
[----:B0-----:R-:W-:-:S05]  /*01b0*/  @!P1 FADD R4, R2, R3 ;  /* 0x0000000302049221 */ /* 0x001fca0000000000 */
[----:B------:R1:W-:Y:S01]  /*01c0*/  @!P1 STS [R5], R4 ;  /* 0x0000000405009388 */ /* 0x0003e20000000800 */
[----:B------:R-:W-:Y:S01]  /*01d0*/  BAR.SYNC.DEFER_BLOCKING 0x0 ;  /* 0x0000000000007b1d */ /* 0x000fe20000010000 */
[----:B------:R-:W-:Y:S01]  /*01e0*/  ISETP.GT.U32.AND P1, PT, R0, 0x3, PT ;  /* 0x000000030000780c */ /* 0x000fe20003f24070 */
[----:B------:R-:W-:-:S12]  /*01f0*/  IMAD.MOV.U32 R0, RZ, RZ, R8 ;  /* 0x000000ffff007224 */ /* 0x000fd800078e0008 */
[----:B-1----:R-:W-:Y:S05]  /*0200*/  @P1 BRA `(.L_x_1) ;  /* 0xfffffffc00d41947 */ /* 0x002fea000383ffff */
.L_x_0:
[----:B------:R-:W-:Y:S05]  /*0210*/  @P0 EXIT ;  /* 0x000000000000094d */ /* 0x000fea0003800000 */
[----:B------:R-:W1:Y:S01]  /*0220*/  S2UR UR5, SR_CgaCtaId ;  /* 0x00000000000579c3 */ /* 0x000e620000008800 */
[----:B------:R-:W-:-:S07]  /*0230*/  UMOV UR4, 0x400 ;  /* 0x0000040000047882 */ /* 0x000fce0000000000 */
[----:B------:R-:W2:Y:S01]  /*0240*/  LDC.64 R2, c[0x0][0x388] ;  /* 0x0000e200ff027b82 */ /* 0x000ea20000000a00 */
[----:B-1----:R-:W-:Y:S01]  /*0250*/  ULEA UR4, UR5, UR4, 0x18 ;  /* 0x0000000405047291 */ /* 0x002fe2000f8ec0ff */
[----:B--2---:R-:W-:-:S08]  /*0260*/  IMAD.WIDE.U32 R2, R7, 0x4, R2 ;  /* 0x0000000407027825 */ /* 0x004fd000078e0002 */
[----:B0-----:R-:W0:Y:S04]  /*0270*/  LDS R5, [UR4] ;  /* 0x00000004ff057984 */ /* 0x001e280008000800 */
[----:B0-----:R-:W-:Y:S01]  /*0280*/  STG.E desc[UR6][R2.64], R5 ;  /* 0x0000000502007986 */ /* 0x001fe2000c101906 */
[----:B------:R-:W-:Y:S05]  /*0290*/  EXIT ;  /* 0x000000000000794d */ /* 0x000fea0003800000 */
.L_x_2:
[----:B------:R-:W-:-:S00]  /*02a0*/  BRA `(.L_x_2) ;  /* 0xfffffffc00fc7947 */ /* 0x000fc0000383ffff */
[----:B------:R-:W-:-:S00]  /*02b0*/  NOP ;  /* 0x0000000000007918 */ /* 0x000fc00000000000 */
        /* <DEDUP_REMOVED lines=12> */
.L_x_51:


//--------------------- .text._Z28demonstrateCooperativeGroupsv --------------------------
	.section	.text._Z28demonstrateCooperativeGroupsv,"ax",@progbits
	.align	128
        .global         _Z28demonstrateCooperativeGroupsv
        .type           _Z28demonstrateCooperativeGroupsv,@function
        .size           _Z28demonstrateCooperativeGroupsv,(.L_x_52 - _Z28demonstrateCooperativeGroupsv)
        .other          _Z28demonstrateCooperativeGroupsv,@"STO_CUDA_ENTRY STV_DEFAULT"
_Z28demonstrateCooperativeGroupsv:
.text._Z28demonstrateCooperativeGroupsv:
[----:B------:R-:W0:Y:S01]  /*0000*/  LDC R1, c[0x0][0x37c] ;  /* 0x0000df00ff017b82 */ /* 0x000e220000000800 */
[----:B------:R-:W1:Y:S01]  /*0010*/  S2R R18, SR_TID.Y ;  /* 0x0000000000127919 */ /* 0x000e620000002200 */
[----:B------:R-:W2:Y:S01]  /*0020*/  LDCU UR5, c[0x0][0x2fc] ;  /* 0x00005f80ff0577ac */ /* 0x000ea20008000800 */
[----:B0-----:R-:W-:Y:S01]  /*0030*/  VIADD R1, R1, 0xfffffff8 ;  /* 0xfffffff801017836 */ /* 0x001fe20000000000 */
[----:B------:R-:W1:Y:S01]  /*0040*/  S2R R5, SR_TID.Z ;  /* 0x0000000000057919 */ /* 0x000e620000002300 */
[----:B------:R-:W0:Y:S01]  /*0050*/  LDCU UR6, c[0x0][0x360] ;  /* 0x00006c00ff0677ac */ /* 0x000e220008000800 */
[----:B------:R-:W0:Y:S01]  /*0060*/  S2R R3, SR_TID.X ;  /* 0x0000000000037919 */ /* 0x000e220000002100 */
[----:B------:R-:W1:Y:S01]  /*0070*/  LDCU UR7, c[0x0][0x364] ;  /* 0x00006c80ff0777ac */ /* 0x000e620008000800 */
[----:B------:R-:W3:Y:S02]  /*0080*/  LDCU UR4, c[0x0][0x2f8] ;  /* 0x00005f00ff0477ac */ /* 0x000ee40008000800 */
[----:B---3--:R-:W-:Y:S01]  /*0090*/  IADD3 R16, P1, PT, R1, UR4, RZ ;  /* 0x0000000401107c10 */ /* 0x008fe2000ff3e0ff */
[----:B-1----:R-:W-:-:S04]  /*00a0*/  IMAD R18, R5, UR7, R18 ;  /* 0x0000000705127c24 */ /* 0x002fc8000f8e0212 */
[----:B--2---:R-:W-:Y:S02]  /*00b0*/  IMAD.X R2, RZ, RZ, UR5, P1 ;  /* 0x00000005ff027e24 */ /* 0x004fe400088e06ff */
[----:B0-----:R-:W-:-:S05]  /*00c0*/  IMAD R18, R18, UR6, R3 ;  /* 0x0000000612127c24 */ /* 0x001fca000f8e0203 */
[----:B------:R-:W-:-:S13]  /*00d0*/  ISETP.GT.U32.AND P0, PT, R18, 0x1f, PT ;  /* 0x0000001f1200780c */ /* 0x000fda0003f04070 */
[----:B------:R-:W-:Y:S05]  /*00e0*/  @P0 EXIT ;  /* 0x000000000000094d */ /* 0x000fea0003800000 */
[----:B------:R-:W-:Y:S01]  /*00f0*/  LOP3.LUT R17, R18, 0x1f, RZ, 0xc0, !PT ;  /* 0x0000001f12117812 */ /* 0x000fe200078ec0ff */
[----:B------:R-:W0:Y:S01]  /*0100*/  S2R R19, SR_LANEID ;  /* 0x0000000000137919 */ /* 0x000e220000000000 */
[----:B------:R-:W-:Y:S02]  /*0110*/  BSSY.RECONVERGENT B6, `(.L_x_3) ;  /* 0x0000018000067945 */ /* 0x000fe40003800200 */
[C---:B------:R-:W-:Y:S01]  /*0120*/  ISETP.NE.AND P0, PT, R17.reuse, RZ, PT ;  /* 0x000000ff1100720c */ /* 0x040fe20003f05270 */
[----:B------:R-:W1:Y:S02]  /*0130*/  SHFL.DOWN PT, R0, R17, 0x10, 0x1f ;  /* 0x0a001f0011007f89 */ /* 0x000e6400000e0000 */
[----:B-1----:R-:W-:-:S05]  /*0140*/  IMAD.IADD R0, R17, 0x1, R0 ;  /* 0x0000000111007824 */ /* 0x002fca00078e0200 */
[----:B------:R-:W1:Y:S02]  /*0150*/  SHFL.DOWN PT, R3, R0, 0x8, 0x1f ;  /* 0x09001f0000037f89 */ /* 0x000e6400000e0000 */
[----:B-1----:R-:W-:-:S05]  /*0160*/  IADD3 R3, PT, PT, R0, R3, RZ ;  /* 0x0000000300037210 */ /* 0x002fca0007ffe0ff */
[----:B------:R-:W1:Y:S02]  /*0170*/  SHFL.DOWN PT, R4, R3, 0x4, 0x1f ;  /* 0x08801f0003047f89 */ /* 0x000e6400000e0000 */
[----:B-1----:R-:W-:-:S05]  /*0180*/  IMAD.IADD R4, R3, 0x1, R4 ;  /* 0x0000000103047824 */ /* 0x002fca00078e0204 */
[----:B------:R-:W1:Y:S02]  /*0190*/  SHFL.DOWN PT, R5, R4, 0x2, 0x1f ;  /* 0x08401f0004057f89 */ /* 0x000e6400000e0000 */
[----:B-1----:R-:W-:-:S05]  /*01a0*/  IMAD.IADD R5, R4, 0x1, R5 ;  /* 0x0000000104057824 */ /* 0x002fca00078e0205 */
[----:B------:R-:W1:Y:S02]  /*01b0*/  SHFL.DOWN PT, R6, R5, 0x1, 0x1f ;  /* 0x08201f0005067f89 */ /* 0x000e6400000e0000 */
[----:B-1----:R-:W-:Y:S01]  /*01c0*/  IMAD.IADD R9, R5, 0x1, R6 ;  /* 0x0000000105097824 */ /* 0x002fe200078e0206 */
[----:B0-----:R-:W-:Y:S06]  /*01d0*/  @P0 BRA `(.L_x_4) ;  /* 0x00000000002c0947 */ /* 0x001fec0003800000 */
[----:B------:R-:W-:Y:S01]  /*01e0*/  SHF.R.U32.HI R8, RZ, 0x5, R18 ;  /* 0x00000005ff087819 */ /* 0x000fe20000011612 */
[----:B------:R-:W0:Y:S01]  /*01f0*/  LDCU.64 UR4, c[0x4][0x28] ;  /* 0x01000500ff0477ac */ /* 0x000e220008000a00 */
[----:B------:R-:W-:Y:S01]  /*0200*/  MOV R0, 0x38 ;  /* 0x0000003800007802 */ /* 0x000fe20000000f00 */
[----:B------:R-:W-:Y:S01]  /*0210*/  IMAD.MOV.U32 R6, RZ, RZ, R16 ;  /* 0x000000ffff067224 */ /* 0x000fe200078e0010 */
[----:B------:R-:W-:Y:S01]  /*0220*/  MOV R7, R2 ;  /* 0x0000000200077202 */ /* 0x000fe20000000f00 */
[----:B------:R1:W-:Y:S01]  /*0230*/  STL.64 [R1], R8 ;  /* 0x0000000801007387 */ /* 0x0003e20000100a00 */
[----:B------:R1:W2:Y:S01]  /*0240*/  LDC.64 R10, c[0x4][R0] ;  /* 0x01000000000a7b82 */ /* 0x0002a20000000a00 */
[----:B0-----:R-:W-:Y:S01]  /*0250*/  MOV R4, UR4 ;  /* 0x0000000400047c02 */ /* 0x001fe20008000f00 */
[----:B-1----:R-:W-:-:S07]  /*0260*/  IMAD.U32 R5, RZ, RZ, UR5 ;  /* 0x00000005ff057e24 */ /* 0x002fce000f8e00ff */
[----:B------:R-:W-:-:S07]  /*0270*/  LEPC R20, `(.L_x_4) ;  /* 0x000000001014794e */ /* 0x000fce0000000000 */
[----:B--2---:R-:W-:Y:S05]  /*0280*/  CALL.ABS.NOINC R10 ;  /* 0x000000000a007343 */ /* 0x004fea0003c00000 */
.L_x_4:
[----:B------:R-:W-:Y:S05]  /*0290*/  BSYNC.RECONVERGENT B6 ;  /* 0x0000000000067941 */ /* 0x000fea0003800200 */
.L_x_3:
[----:B------:R-:W-:Y:S01]  /*02a0*/  IMAD.MOV.U32 R0, RZ, RZ, 0xf ;  /* 0x0000000fff007424 */ /* 0x000fe200078e00ff */
[----:B------:R-:W-:Y:S01]  /*02b0*/  LOP3.LUT R15, R19, 0xfffffffc, RZ, 0xc0, !PT ;  /* 0xfffffffc130f7812 */ /* 0x000fe200078ec0ff */
[----:B------:R-:W-:-:S03]  /*02c0*/  VOTEU.ANY UR5, UPT, PT ;  /* 0x0000000000057886 */ /* 0x000fc600038e0100 */
[----:B------:R-:W-:-:S04]  /*02d0*/  SHF.L.U32 R15, R0, R15, RZ ;  /* 0x0000000f000f7219 */ /* 0x000fc800000006ff */
[----:B------:R-:W0:Y:S08]  /*02e0*/  MATCH.ANY R0, R15 ;  /* 0x000000000f0073a1 */ /* 0x000e3000000e8000 */
[----:B------:R-:W1:Y:S01]  /*02f0*/  REDUX.OR UR4, R15 ;  /* 0x000000000f0473c4 */ /* 0x000e620000004000 */
[----:B0-----:R-:W-:-:S13]  /*0300*/  LOP3.LUT P0, RZ, R15, UR5, R0, 0x40, !PT ;  /* 0x000000050fff7c12 */ /* 0x001fda000f804000 */
[----:B-1----:R-:W-:Y:S05]  /*0310*/  @!P0 BRA.DIV UR4, `(.L_x_5) ;  /* 0x0000000204488947 */ /* 0x002fea000b800000 */
[----:B------:R-:W0:Y:S02]  /*0320*/  SHFL.DOWN PT, R14, R17, 0x2, 0x1c1f ;  /* 0x085c1f00110e7f89 */ /* 0x000e2400000e0000 */
[----:B0-----:R-:W-:-:S05]  /*0330*/  IMAD.IADD R13, R17, 0x1, R14 ;  /* 0x00000001110d7824 */ /* 0x001fca00078e020e */
[----:B------:R0:W1:Y:S02]  /*0340*/  SHFL.DOWN PT, R14, R13, 0x1, 0x1c1f ;  /* 0x083c1f000d0e7f89 */ /* 0x00006400000e0000 */
.L_x_11:
[----:B------:R-:W-:Y:S02]  /*0350*/  LOP3.LUT P0, RZ, R18, 0x3, RZ, 0xc0, !PT ;  /* 0x0000000312ff7812 */ /* 0x000fe4000780c0ff */
[----:B01----:R-:W-:-:S11]  /*0360*/  IADD3 R13, PT, PT, R13, R14, RZ ;  /* 0x0000000e0d0d7210 */ /* 0x003fd60007ffe0ff */
[----:B------:R-:W-:Y:S05]  /*0370*/  @P0 EXIT ;  /* 0x000000000000094d */ /* 0x000fea0003800000 */
[----:B------:R-:W-:Y:S01]  /*0380*/  SHF.R.U32.HI R12, RZ, 0x2, R18 ;  /* 0x00000002ff0c7819 */ /* 0x000fe20000011612 */
[----:B------:R-:W0:Y:S01]  /*0390*/  LDCU.64 UR4, c[0x4][0x30] ;  /* 0x01000600ff0477ac */ /* 0x000e220008000a00 */
[----:B------:R-:W-:Y:S01]  /*03a0*/  MOV R0, 0x38 ;  /* 0x0000003800007802 */ /* 0x000fe20000000f00 */
[----:B------:R-:W-:Y:S01]  /*03b0*/  IMAD.MOV.U32 R7, RZ, RZ, R2 ;  /* 0x000000ffff077224 */ /* 0x000fe200078e0002 */
[----:B------:R-:W-:Y:S01]  /*03c0*/  MOV R6, R16 ;  /* 0x0000001000067202 */ /* 0x000fe20000000f00 */
[----:B------:R1:W-:Y:S01]  /*03d0*/  STL.64 [R1], R12 ;  /* 0x0000000c01007387 */ /* 0x0003e20000100a00 */
[----:B------:R1:W2:Y:S01]  /*03e0*/  LDC.64 R8, c[0x4][R0] ;  /* 0x0100000000087b82 */ /* 0x0002a20000000a00 */
[----:B0-----:R-:W-:Y:S02]  /*03f0*/  IMAD.U32 R4, RZ, RZ, UR4 ;  /* 0x00000004ff047e24 */ /* 0x001fe4000f8e00ff */
[----:B-1----:R-:W-:-:S07]  /*0400*/  IMAD.U32 R5, RZ, RZ, UR5 ;  /* 0x00000005ff057e24 */ /* 0x002fce000f8e00ff */
[----:B------:R-:W-:-:S07]  /*0410*/  LEPC R20, `(.L_x_6) ;  /* 0x000000001014794e */ /* 0x000fce0000000000 */
[----:B--2---:R-:W-:Y:S05]  /*0420*/  CALL.ABS.NOINC R8 ;  /* 0x0000000008007343 */ /* 0x004fea0003c00000 */
.L_x_6:
[----:B------:R-:W-:Y:S05]  /*0430*/  EXIT ;  /* 0x000000000000794d */ /* 0x000fea0003800000 */
.L_x_5:
[----:B------:R-:W-:Y:S01]  /*0440*/  HFMA2 R12, -RZ, RZ, 0, 1.1920928955078125e-07 ;  /* 0x00000002ff0c7431 */ /* 0x000fe200000001ff */
[----:B------:R-:W-:Y:S01]  /*0450*/  BSSY B0, `(.L_x_7) ;  /* 0x0000006000007945 */ /* 0x000fe20003800000 */
[----:B------:R-:W-:Y:S02]  /*0460*/  IMAD.MOV.U32 R13, RZ, RZ, R17 ;  /* 0x000000ffff0d7224 */ /* 0x000fe400078e0011 */
[----:B------:R-:W-:-:S07]  /*0470*/  IMAD.MOV.U32 R11, RZ, RZ, 0x1c1f ;  /* 0x00001c1fff0b7424 */ /* 0x000fce00078e00ff */
[----:B------:R-:W-:Y:S05]  /*0480*/  WARPSYNC.COLLECTIVE R15, `(.L_x_8) ;  /* 0x000000000f087348 */ /* 0x000fea0003c00000 */
[----:B------:R0:W1:Y:S02]  /*0490*/  SHFL.DOWN P6, R14, R13, R12, R11 ;  /* 0x0800000c0d0e7389 */ /* 0x00006400000c000b */
[----:B01----:R-:W-:Y:S05]  /*04a0*/  ENDCOLLECTIVE ;  /* 0x000000000000791b */ /* 0x003fea0003800000 */
.L_x_8:
[----:B------:R-:W-:Y:S05]  /*04b0*/  BSYNC B0 ;  /* 0x0000000000007941 */ /* 0x000fea0003800000 */
.L_x_7:
[----:B------:R-:W-:Y:S01]  /*04c0*/  BSSY B0, `(.L_x_9) ;  /* 0x0000007000007945 */ /* 0x000fe20003800000 */
[----:B------:R-:W-:Y:S01]  /*04d0*/  IMAD.IADD R13, R17, 0x1, R14 ;  /* 0x00000001110d7824 */ /* 0x000fe200078e020e */
[----:B------:R-:W-:Y:S01]  /*04e0*/  MOV R12, 0x1 ;  /* 0x00000001000c7802 */ /* 0x000fe20000000f00 */
[----:B------:R-:W-:-:S07]  /*04f0*/  IMAD.MOV.U32 R11, RZ, RZ, 0x1c1f ;  /* 0x00001c1fff0b7424 */ /* 0x000fce00078e00ff */
[----:B------:R-:W-:Y:S05]  /*0500*/  WARPSYNC.COLLECTIVE R15, `(.L_x_10) ;  /* 0x000000000f087348 */ /* 0x000fea0003c00000 */
[----:B------:R0:W1:Y:S02]  /*0510*/  SHFL.DOWN P6, R14, R13, R12, R11 ;  /* 0x0800000c0d0e7389 */ /* 0x00006400000c000b */
[----:B01----:R-:W-:Y:S05]  /*0520*/  ENDCOLLECTIVE ;  /* 0x000000000000791b */ /* 0x003fea0003800000 */
.L_x_10:
[----:B------:R-:W-:Y:S05]  /*0530*/  BSYNC B0 ;  /* 0x0000000000007941 */ /* 0x000fea0003800000 */
.L_x_9:
[----:B------:R-:W-:Y:S05]  /*0540*/  BRA `(.L_x_11) ;  /* 0xfffffffc00807947 */ /* 0x000fea000383ffff */
.L_x_12:
        /* <DEDUP_REMOVED lines=11> */
.L_x_52:


//--------------------- .text._Z17demonstrateVotingPi --------------------------
	.section	.text._Z17demonstrateVotingPi,"ax",@progbits
	.align	128
        .global         _Z17demonstrateVotingPi
        .type           _Z17demonstrateVotingPi,@function
        .size           _Z17demonstrateVotingPi,(.L_x_53 - _Z17demonstrateVotingPi)
        .other          _Z17demonstrateVotingPi,@"STO_CUDA_ENTRY STV_DEFAULT"
_Z17demonstrateVotingPi:
.text._Z17demonstrateVotingPi:
[----:B------:R-:W-:Y:S01]  /*0000*/  LDC R1, c[0x0][0x37c] ;  /* 0x0000df00ff017b82 */ /* 0x000fe20000000800 */
[----:B------:R-:W0:Y:S02]  /*0010*/  S2R R4, SR_TID.X ;  /* 0x0000000000047919 */ /* 0x000e240000002100 */
[----:B0-----:R-:W-:-:S13]  /*0020*/  ISETP.GT.U32.AND P0, PT, R4, 0x1f, PT ;  /* 0x0000001f0400780c */ /* 0x001fda0003f04070 */
[----:B------:R-:W-:Y:S05]  /*0030*/  @P0 EXIT ;  /* 0x000000000000094d */ /* 0x000fea0003800000 */
[----:B------:R-:W-:Y:S01]  /*0040*/  LOP3.LUT R6, R4, 0x1f, RZ, 0xc0, !PT ;  /* 0x0000001f04067812 */ /* 0x000fe200078ec0ff */
[----:B------:R-:W0:Y:S03]  /*0050*/  LDCU.64 UR4, c[0x0][0x358] ;  /* 0x00006b00ff0477ac */ /* 0x000e260008000a00 */
[----:B------:R-:W-:-:S13]  /*0060*/  ISETP.NE.AND P0, PT, R6, 0x1, PT ;  /* 0x000000010600780c */ /* 0x000fda0003f05270 */
[----:B------:R-:W-:Y:S05]  /*0070*/  @!P0 BRA `(.L_x_13) ;  /* 0x0000000000308947 */ /* 0x000fea0003800000 */
[----:B------:R-:W-:-:S13]  /*0080*/  ISETP.NE.AND P0, PT, R6, RZ, PT ;  /* 0x000000ff0600720c */ /* 0x000fda0003f05270 */
[----:B------:R-:W-:Y:S05]  /*0090*/  @P0 BRA `(.L_x_14) ;  /* 0x0000000000500947 */ /* 0x000fea0003800000 */
[----:B------:R-:W-:-:S03]  /*00a0*/  UMOV UR6, 0xffffffff ;  /* 0xffffffff00067882 */ /* 0x000fc60000000000 */
[----:B------:R-:W-:Y:S05]  /*00b0*/  BRA.DIV UR6, `(.L_x_15) ;  /* 0x0000000206887947 */ /* 0x000fea000b800000 */
[----:B------:R-:W0:Y:S01]  /*00c0*/  LDC.64 R2, c[0x0][0x380] ;  /* 0x0000e000ff027b82 */ /* 0x000e220000000a00 */
[----:B------:R-:W-:-:S04]  /*00d0*/  VOTE.ANY P0, PT ;  /* 0x0000000000ff7806 */ /* 0x000fc80003800100 */
[----:B------:R-:W-:Y:S02]  /*00e0*/  SEL R5, RZ, 0x1, !P0 ;  /* 0x00000001ff057807 */ /* 0x000fe40004000000 */
[----:B------:R-:W-:-:S03]  /*00f0*/  VOTE.ANY P0, PT ;  /* 0x0000000000ff7806 */ /* 0x000fc60003800100 */
[----:B0-----:R0:W-:Y:S10]  /*0100*/  STG.E desc[UR4][R2.64], R5 ;  /* 0x0000000502007986 */ /* 0x0011f4000c101904 */
.L_x_19:
[----:B0-----:R-:W-:-:S05]  /*0110*/  SEL R5, RZ, 0x1, !P0 ;  /* 0x00000001ff057807 */ /* 0x001fca0004000000 */
[----:B------:R1:W-:Y:S01]  /*0120*/  STG.E desc[UR4][R2.64+0x4], R5 ;  /* 0x0000040502007986 */ /* 0x0003e2000c101904 */
[----:B------:R-:W-:Y:S05]  /*0130*/  BRA `(.L_x_14) ;  /* 0x0000000000287947 */ /* 0x000fea0003800000 */
.L_x_13:
[----:B------:R-:W-:Y:S01]  /*0140*/  UMOV UR6, 0xffffffff ;  /* 0xffffffff00067882 */ /* 0x000fe20000000000 */
[----:B------:R-:W-:Y:S02]  /*0150*/  ISETP.GE.U32.AND P1, PT, R6, 0x10, PT ;  /* 0x000000100600780c */ /* 0x000fe40003f26070 */
[----:B------:R-:W-:Y:S11]  /*0160*/  BRA.DIV UR6, `(.L_x_16) ;  /* 0x0000000206907947 */ /* 0x000ff6000b800000 */
[----:B------:R-:W0:Y:S01]  /*0170*/  LDC.64 R2, c[0x0][0x380] ;  /* 0x0000e000ff027b82 */ /* 0x000e220000000a00 */
[----:B------:R-:W-:Y:S02]  /*0180*/  VOTE.ALL P0, PT ;  /* 0x0000000000ff7806 */ /* 0x000fe40003800000 */
[----:B------:R-:W-:Y:S02]  /*0190*/  VOTE.ALL P1, !P1 ;  /* 0x0000000000ff7806 */ /* 0x000fe40004820000 */
[----:B------:R-:W-:-:S05]  /*01a0*/  SEL R5, RZ, 0x1, !P0 ;  /* 0x00000001ff057807 */ /* 0x000fca0004000000 */
[----:B0-----:R0:W-:Y:S06]  /*01b0*/  STG.E desc[UR4][R2.64+0x8], R5 ;  /* 0x0000080502007986 */ /* 0x0011ec000c101904 */
.L_x_22:
[----:B0-----:R-:W-:-:S05]  /*01c0*/  SEL R5, RZ, 0x1, !P1 ;  /* 0x00000001ff057807 */ /* 0x001fca0004800000 */
[----:B------:R2:W-:Y:S02]  /*01d0*/  STG.E desc[UR4][R2.64+0xc], R5 ;  /* 0x00000c0502007986 */ /* 0x0005e4000c101904 */
.L_x_14:
[----:B------:R-:W-:Y:S01]  /*01e0*/  ISETP.NE.AND P0, PT, R6, 0x2, PT ;  /* 0x000000020600780c */ /* 0x000fe20003f05270 */
[----:B------:R-:W-:Y:S05]  /*01f0*/  WARPSYNC.ALL ;  /* 0x0000000000007948 */ /* 0x000fea0003800000 */
[----:B------:R-:W-:Y:S02]  /*0200*/  LOP3.LUT R0, R4, 0x1, RZ, 0xc0, !PT ;  /* 0x0000000104007812 */ /* 0x000fe400078ec0ff */
[----:B------:R-:W-:Y:S02]  /*0210*/  SHF.R.U32.HI R4, RZ, 0x3, R4 ;  /* 0x00000003ff047819 */ /* 0x000fe40000011604 */
[----:B------:R-:W-:-:S03]  /*0220*/  ISETP.NE.U32.AND P1, PT, R0, 0x1, PT ;  /* 0x000000010000780c */ /* 0x000fc60003f25070 */
[----:B-12---:R-:W0:Y:S08]  /*0230*/  @!P0 LDC.64 R2, c[0x0][0x380] ;  /* 0x0000e000ff028b82 */ /* 0x006e300000000a00 */
[----:B------:R-:W1:Y:S02]  /*0240*/  MATCH.ANY R4, R4 ;  /* 0x00000000040473a1 */ /* 0x000e6400000e8000 */
[----:B------:R-:W-:-:S02]  /*0250*/  VOTE.ANY R0, PT, P1 ;  /* 0x0000000000007806 */ /* 0x000fc400008e0100 */
[----:B------:R-:W-:Y:S02]  /*0260*/  ISETP.NE.AND P1, PT, R6, 0x3, PT ;  /* 0x000000030600780c */ /* 0x000fe40003f25270 */
[----:B------:R-:W0:Y:S02]  /*0270*/  @!P0 POPC R5, R0 ;  /* 0x0000000000058309 */ /* 0x000e240000000000 */
[----:B0-----:R0:W-:Y:S09]  /*0280*/  @!P0 STG.E desc[UR4][R2.64+0x10], R5 ;  /* 0x0000100502008986 */ /* 0x0011f2000c101904 */
[----:B-1----:R-:W-:Y:S05]  /*0290*/  @P1 EXIT ;  /* 0x000000000000194d */ /* 0x002fea0003800000 */
[----:B0-----:R-:W0:Y:S01]  /*02a0*/  LDC.64 R2, c[0x0][0x380] ;  /* 0x0000e000ff027b82 */ /* 0x001e220000000a00 */
[----:B------:R-:W0:Y:S02]  /*02b0*/  POPC R5, R4 ;  /* 0x0000000400057309 */ /* 0x000e240000000000 */
[----:B0-----:R-:W-:Y:S01]  /*02c0*/  STG.E desc[UR4][R2.64+0x14], R5 ;  /* 0x0000140502007986 */ /* 0x001fe2000c101904 */
[----:B------:R-:W-:Y:S05]  /*02d0*/  EXIT ;  /* 0x000000000000794d */ /* 0x000fea0003800000 */
.L_x_15:
[----:B------:R-:W1:Y:S01]  /*02e0*/  LDC.64 R2, c[0x0][0x380] ;  /* 0x0000e000ff027b82 */ /* 0x000e620000000a00 */
[----:B------:R-:W-:Y:S01]  /*02f0*/  PLOP3.LUT P0, PT, PT, PT, PT, 0x80, 0x8 ;  /* 0x000000000008781c */ /* 0x000fe20003f0f070 */
[----:B------:R-:W-:-:S12]  /*0300*/  IMAD.MOV.U32 R0, RZ, RZ, -0x1 ;  /* 0xffffffffff007424 */ /* 0x000fd800078e00ff */
[----:B01----:R-:W-:Y:S05]  /*0310*/  WARPSYNC.COLLECTIVE R0, `(.L_x_17) ;  /* 0x0000000000087348 */ /* 0x003fea0003c00000 */
[----:B------:R-:W-:Y:S01]  /*0320*/  VOTE.ANY P0, P0 ;  /* 0x0000000000ff7806 */ /* 0x000fe20000000100 */
[----:B01----:R-:W-:-:S12]  /*0330*/  ENDCOLLECTIVE ;  /* 0x000000000000791b */ /* 0x003fd80003800000 */
.L_x_17:
[----:B------:R-:W-:Y:S02]  /*0340*/  SEL R5, RZ, 0x1, !P0 ;  /* 0x00000001ff057807 */ /* 0x000fe40004000000 */
[----:B------:R-:W-:-:S03]  /*0350*/  PLOP3.LUT P0, PT, PT, PT, PT, 0x80, 0x8 ;  /* 0x000000000008781c */ /* 0x000fc60003f0f070 */
[----:B------:R0:W-:Y:S10]  /*0360*/  STG.E desc[UR4][R2.64], R5 ;  /* 0x0000000502007986 */ /* 0x0001f4000c101904 */
[----:B0-----:R-:W-:Y:S05]  /*0370*/  WARPSYNC.COLLECTIVE R0, `(.L_x_18) ;  /* 0x0000000000087348 */ /* 0x001fea0003c00000 */
[----:B------:R-:W-:Y:S01]  /*0380*/  VOTE.ANY P0, P0 ;  /* 0x0000000000ff7806 */ /* 0x000fe20000000100 */
[----:B0-----:R-:W-:-:S12]  /*0390*/  ENDCOLLECTIVE ;  /* 0x000000000000791b */ /* 0x001fd80003800000 */
.L_x_18:
[----:B------:R-:W-:Y:S05]  /*03a0*/  BRA `(.L_x_19) ;  /* 0xfffffffc00587947 */ /* 0x000fea000383ffff */
.L_x_16:
[----:B------:R-:W1:Y:S01]  /*03b0*/  LDC.64 R2, c[0x0][0x380] ;  /* 0x0000e000ff027b82 */ /* 0x000e620000000a00 */
[----:B------:R-:W-:Y:S01]  /*03c0*/  PLOP3.LUT P0, PT, PT, PT, PT, 0x80, 0x8 ;  /* 0x000000000008781c */ /* 0x000fe20003f0f070 */
[----:B------:R-:W-:-:S12]  /*03d0*/  IMAD.MOV.U32 R0, RZ, RZ, -0x1 ;  /* 0xffffffffff007424 */ /* 0x000fd800078e00ff */
[----:B01----:R-:W-:Y:S05]  /*03e0*/  WARPSYNC.COLLECTIVE R0, `(.L_x_20) ;  /* 0x0000000000087348 */ /* 0x003fea0003c00000 */
[----:B------:R-:W-:Y:S01]  /*03f0*/  VOTE.ALL P0, P0 ;  /* 0x0000000000ff7806 */ /* 0x000fe20000000000 */
[----:B01----:R-:W-:-:S12]  /*0400*/  ENDCOLLECTIVE ;  /* 0x000000000000791b */ /* 0x003fd80003800000 */
.L_x_20:
[----:B------:R-:W-:Y:S02]  /*0410*/  SEL R5, RZ, 0x1, !P0 ;  /* 0x00000001ff057807 */ /* 0x000fe40004000000 */
[----:B------:R-:W-:-:S03]  /*0420*/  PLOP3.LUT P0, PT, P1, PT, PT, 0x8, 0x80 ;  /* 0x000000000080781c */ /* 0x000fc60000f0e170 */
[----:B------:R0:W-:Y:S10]  /*0430*/  STG.E desc[UR4][R2.64+0x8], R5 ;  /* 0x0000080502007986 */ /* 0x0001f4000c101904 */
[----:B0-----:R-:W-:Y:S05]  /*0440*/  WARPSYNC.COLLECTIVE R0, `(.L_x_21) ;  /* 0x0000000000087348 */ /* 0x001fea0003c00000 */
[----:B------:R-:W-:Y:S01]  /*0450*/  VOTE.ALL P0, P0 ;  /* 0x0000000000ff7806 */ /* 0x000fe20000000000 */
[----:B0-----:R-:W-:-:S12]  /*0460*/  ENDCOLLECTIVE ;  /* 0x000000000000791b */ /* 0x001fd80003800000 */
.L_x_21:
[----:B------:R-:W-:Y:S01]  /*0470*/  PLOP3.LUT P1, PT, P0, PT, PT, 0x80, 0x8 ;  /* 0x000000000008781c */ /* 0x000fe2000072f070 */
[----:B------:R-:W-:-:S12]  /*0480*/  BRA `(.L_x_22) ;  /* 0xfffffffc004c7947 */ /* 0x000fd8000383ffff */
.L_x_23:
        /* <DEDUP_REMOVED lines=15> */
.L_x_53:


//--------------------- .text._Z20blockReduceOptimizedPfS_i --------------------------
	.section	.text._Z20blockReduceOptimizedPfS_i,"ax",@progbits
	.align	128
        .global         _Z20blockReduceOptimizedPfS_i
        .type           _Z20blockReduceOptimizedPfS_i,@function
        .size           _Z20blockReduceOptimizedPfS_i,(.L_x_54 - _Z20blockReduceOptimizedPfS_i)
        .other          _Z20blockReduceOptimizedPfS_i,@"STO_CUDA_ENTRY STV_DEFAULT"
_Z20blockReduceOptimizedPfS_i:
.text._Z20blockReduceOptimizedPfS_i:
[----:B------:R-:W-:Y:S01]  /*0000*/  LDC R1, c[0x0][0x37c] ;  /* 0x0000df00ff017b82 */ /* 0x000fe20000000800 */
[----:B------:R-:W0:Y:S01]  /*0010*/  S2R R0, SR_CTAID.X ;  /* 0x0000000000007919 */ /* 0x000e220000002500 */
[----:B------:R-:W0:Y:S01]  /*0020*/  LDCU UR5, c[0x0][0x360] ;  /* 0x00006c00ff0577ac */ /* 0x000e220008000800 */
[----:B------:R-:W1:Y:S01]  /*0030*/  S2R R2, SR_TID.X ;  /* 0x0000000000027919 */ /* 0x000e620000002100 */
[----:B------:R-:W2:Y:S01]  /*0040*/  LDCU UR4, c[0x0][0x390] ;  /* 0x00007200ff0477ac */ /* 0x000ea20008000800 */
[----:B------:R-:W3:Y:S01]  /*0050*/  LDCU.64 UR6, c[0x0][0x358] ;  /* 0x00006b00ff0677ac */ /* 0x000ee20008000a00 */
[----:B0-----:R-:W-:-:S05]  /*0060*/  IMAD R3, R0, UR5, RZ ;  /* 0x0000000500037c24 */ /* 0x001fca000f8e02ff */
[----:B-1----:R-:W-:-:S04]  /*0070*/  LEA R3, R3, R2, 0x1 ;  /* 0x0000000203037211 */ /* 0x002fc800078e08ff */
[C---:B--2---:R-:W-:Y:S02]  /*0080*/  ISETP.GE.AND P0, PT, R3.reuse, UR4, PT ;  /* 0x0000000403007c0c */ /* 0x044fe4000bf06270 */
[----:B------:R-:W-:-:S04]  /*0090*/  IADD3 R9, PT, PT, R3, UR5, RZ ;  /* 0x0000000503097c10 */ /* 0x000fc8000fffe0ff */
[----:B------:R-:W-:-:S07]  /*00a0*/  ISETP.GE.U32.AND P1, PT, R9, UR4, PT ;  /* 0x0000000409007c0c */ /* 0x000fce000bf26070 */
[----:B------:R-:W0:Y:S08]  /*00b0*/  @!P0 LDC.64 R4, c[0x0][0x380] ;  /* 0x0000e000ff048b82 */ /* 0x000e300000000a00 */
[----:B------:R-:W1:Y:S01]  /*00c0*/  @!P1 LDC.64 R6, c[0x0][0x380] ;  /* 0x0000e000ff069b82 */ /* 0x000e620000000a00 */
[----:B0-----:R-:W-:-:S06]  /*00d0*/  @!P0 IMAD.WIDE R4, R3, 0x4, R4 ;  /* 0x0000000403048825 */ /* 0x001fcc00078e0204 */
[----:B---3--:R-:W2:Y:S01]  /*00e0*/  @!P0 LDG.E R4, desc[UR6][R4.64] ;  /* 0x0000000604048981 */ /* 0x008ea2000c1e1900 */
[----:B-1----:R-:W-:-:S06]  /*00f0*/  @!P1 IMAD.WIDE.U32 R6, R9, 0x4, R6 ;  /* 0x0000000409069825 */ /* 0x002fcc00078e0006 */
[----:B------:R-:W3:Y:S01]  /*0100*/  @!P1 LDG.E R6, desc[UR6][R6.64] ;  /* 0x0000000606069981 */ /* 0x000ee2000c1e1900 */
[----:B------:R-:W-:Y:S02]  /*0110*/  HFMA2 R3, -RZ, RZ, 0, 0 ;  /* 0x00000000ff037431 */ /* 0x000fe400000001ff */
[----:B--2---:R-:W-:-:S04]  /*0120*/  @!P0 FADD R3, RZ, R4 ;  /* 0x00000004ff038221 */ /* 0x004fc80000000000 */
[----:B---3--:R-:W-:-:S05]  /*0130*/  @!P1 FADD R3, R3, R6 ;  /* 0x0000000603039221 */ /* 0x008fca0000000000 */
[----:B------:R-:W0:Y:S02]  /*0140*/  SHFL.BFLY PT, R8, R3, 0x10, 0x1f ;  /* 0x0e001f0003087f89 */ /* 0x000e2400000e0000 */
[----:B0-----:R-:W-:-:S05]  /*0150*/  FADD R8, R8, R3 ;  /* 0x0000000308087221 */ /* 0x001fca0000000000 */
[----:B------:R-:W0:Y:S02]  /*0160*/  SHFL.BFLY PT, R9, R8, 0x8, 0x1f ;  /* 0x0d001f0008097f89 */ /* 0x000e2400000e0000 */
[----:B0-----:R-:W-:-:S05]  /*0170*/  FADD R9, R8, R9 ;  /* 0x0000000908097221 */ /* 0x001fca0000000000 */
[----:B------:R-:W0:Y:S01]  /*0180*/  SHFL.BFLY PT, R10, R9, 0x4, 0x1f ;  /* 0x0c801f00090a7f89 */ /* 0x000e2200000e0000 */
[----:B------:R-:W-:Y:S01]  /*0190*/  LOP3.LUT P0, RZ, R2, 0x1f, RZ, 0xc0, !PT ;  /* 0x0000001f02ff7812 */ /* 0x000fe2000780c0ff */
[----:B0-----:R-:W-:-:S05]  /*01a0*/  FADD R10, R9, R10 ;  /* 0x0000000a090a7221 */ /* 0x001fca0000000000 */
[----:B------:R-:W0:Y:S07]  /*01b0*/  SHFL.BFLY PT, R5, R10, 0x2, 0x1f ;  /* 0x0c401f000a057f89 */ /* 0x000e2e00000e0000 */
[----:B------:R-:W1:Y:S01]  /*01c0*/  @!P0 S2R R6, SR_CgaCtaId ;  /* 0x0000000000068919 */ /* 0x000e620000008800 */
[----:B0-----:R-:W-:-:S05]  /*01d0*/  FADD R5, R10, R5 ;  /* 0x000000050a057221 */ /* 0x001fca0000000000 */
[----:B------:R-:W0:Y:S01]  /*01e0*/  SHFL.BFLY PT, R4, R5, 0x1, 0x1f ;  /* 0x0c201f0005047f89 */ /* 0x000e2200000e0000 */
[----:B------:R-:W-:-:S04]  /*01f0*/  @!P0 MOV R3, 0x400 ;  /* 0x0000040000038802 */ /* 0x000fc80000000f00 */
[----:B-1----:R-:W-:-:S04]  /*0200*/  @!P0 LEA R3, R6, R3, 0x18 ;  /* 0x0000000306038211 */ /* 0x002fc800078ec0ff */
[----:B------:R-:W-:Y:S01]  /*0210*/  @!P0 LEA.HI R3, R2, R3, RZ, 0x1d ;  /* 0x0000000302038211 */ /* 0x000fe200078fe8ff */
[----:B0-----:R-:W-:-:S05]  /*0220*/  FADD R4, R5, R4 ;  /* 0x0000000405047221 */ /* 0x001fca0000000000 */
[----:B------:R0:W-:Y:S01]  /*0230*/  @!P0 STS [R3], R4 ;  /* 0x0000000403008388 */ /* 0x0001e20000000800 */
[----:B------:R-:W-:Y:S01]  /*0240*/  BAR.SYNC.DEFER_BLOCKING 0x0 ;  /* 0x0000000000007b1d */ /* 0x000fe20000010000 */
[----:B------:R-:W-:-:S13]  /*0250*/  ISETP.GT.U32.AND P1, PT, R2, 0x1f, PT ;  /* 0x0000001f0200780c */ /* 0x000fda0003f24070 */
[----:B0-----:R-:W-:Y:S05]  /*0260*/  @P1 EXIT ;  /* 0x000000000000194d */ /* 0x001fea0003800000 */
[----:B------:R-:W-:-:S06]  /*0270*/  USHF.R.U32.HI UR4, URZ, 0x5, UR5 ;  /* 0x00000005ff047899 */ /* 0x000fcc0008011605 */
[----:B------:R-:W-:-:S13]  /*0280*/  ISETP.GE.U32.AND P0, PT, R2, UR4, PT ;  /* 0x0000000402007c0c */ /* 0x000fda000bf06070 */
[----:B------:R-:W0:Y:S01]  /*0290*/  @!P0 S2R R4, SR_CgaCtaId ;  /* 0x0000000000048919 */ /* 0x000e220000008800 */
[----:B------:R-:W-:-:S04]  /*02a0*/  @!P0 MOV R3, 0x400 ;  /* 0x0000040000038802 */ /* 0x000fc80000000f00 */
[----:B0-----:R-:W-:Y:S02]  /*02b0*/  @!P0 LEA R5, R4, R3, 0x18 ;  /* 0x0000000304058211 */ /* 0x001fe400078ec0ff */
[----:B------:R-:W-:Y:S02]  /*02c0*/  MOV R3, RZ ;  /* 0x000000ff00037202 */ /* 0x000fe40000000f00 */
[----:B------:R-:W-:-:S05]  /*02d0*/  @!P0 LEA R4, R2, R5, 0x2 ;  /* 0x0000000502048211 */ /* 0x000fca00078e10ff */
[----:B------:R-:W0:Y:S01]  /*02e0*/  @!P0 LDS R3, [R4] ;  /* 0x0000000004038984 */ /* 0x000e220000000800 */
[----:B------:R-:W-:-:S03]  /*02f0*/  ISETP.NE.AND P0, PT, R2, RZ, PT ;  /* 0x000000ff0200720c */ /* 0x000fc60003f05270 */
[----:B0-----:R-:W0:Y:S02]  /*0300*/  SHFL.BFLY PT, R6, R3, 0x10, 0x1f ;  /* 0x0e001f0003067f89 */ /* 0x001e2400000e0000 */
[----:B0-----:R-:W-:-:S05]  /*0310*/  FADD R6, R6, R3 ;  /* 0x0000000306067221 */ /* 0x001fca0000000000 */
[----:B------:R-:W0:Y:S02]  /*0320*/  SHFL.BFLY PT, R5, R6, 0x8, 0x1f ;  /* 0x0d001f0006057f89 */ /* 0x000e2400000e0000 */
[----:B0-----:R-:W-:-:S05]  /*0330*/  FADD R5, R6, R5 ;  /* 0x0000000506057221 */ /* 0x001fca0000000000 */
[----:B------:R-:W0:Y:S02]  /*0340*/  SHFL.BFLY PT, R8, R5, 0x4, 0x1f ;  /* 0x0c801f0005087f89 */ /* 0x000e2400000e0000 */
[----:B0-----:R-:W-:-:S05]  /*0350*/  FADD R8, R5, R8 ;  /* 0x0000000805087221 */ /* 0x001fca0000000000 */
[----:B------:R-:W0:Y:S02]  /*0360*/  SHFL.BFLY PT, R7, R8, 0x2, 0x1f ;  /* 0x0c401f0008077f89 */ /* 0x000e2400000e0000 */
[----:B0-----:R-:W-:-:S05]  /*0370*/  FADD R7, R8, R7 ;  /* 0x0000000708077221 */ /* 0x001fca0000000000 */
[----:B------:R0:W1:Y:S01]  /*0380*/  SHFL.BFLY PT, R10, R7, 0x1, 0x1f ;  /* 0x0c201f00070a7f89 */ /* 0x00006200000e0000 */
[----:B------:R-:W-:Y:S05]  /*0390*/  @P0 EXIT ;  /* 0x000000000000094d */ /* 0x000fea0003800000 */
[----:B------:R-:W2:Y:S01]  /*03a0*/  LDC.64 R2, c[0x0][0x388] ;  /* 0x0000e200ff027b82 */ /* 0x000ea20000000a00 */
[----:B01----:R-:W-:Y:S01]  /*03b0*/  FADD R7, R7, R10 ;  /* 0x0000000a07077221 */ /* 0x003fe20000000000 */
[----:B--2---:R-:W-:-:S05]  /*03c0*/  IMAD.WIDE.U32 R2, R0, 0x4, R2 ;  /* 0x0000000400027825 */ /* 0x004fca00078e0002 */
[----:B------:R-:W-:Y:S01]  /*03d0*/  STG.E desc[UR6][R2.64], R7 ;  /* 0x0000000702007986 */ /* 0x000fe2000c101906 */
[----:B------:R-:W-:Y:S05]  /*03e0*/  EXIT ;  /* 0x000000000000794d */ /* 0x000fea0003800000 */
.L_x_24:
        /* <DEDUP_REMOVED lines=9> */
.L_x_54:


//--------------------- .text._Z19demonstrateShufflesv --------------------------
	.section	.text._Z19demonstrateShufflesv,"ax",@progbits
	.align	128
        .global         _Z19demonstrateShufflesv
        .type           _Z19demonstrateShufflesv,@function
        .size           _Z19demonstrateShufflesv,(.L_x_55 - _Z19demonstrateShufflesv)
        .other          _Z19demonstrateShufflesv,@"STO_CUDA_ENTRY STV_DEFAULT"
_Z19demonstrateShufflesv:
.text._Z19demonstrateShufflesv:
[----:B------:R-:W0:Y:S01]  /*0000*/  LDC R1, c[0x0][0x37c] ;  /* 0x0000df00ff017b82 */ /* 0x000e220000000800 */
[----:B------:R-:W1:Y:S01]  /*0010*/  S2R R19, SR_TID.X ;  /* 0x0000000000137919 */ /* 0x000e620000002100 */
[----:B------:R-:W2:Y:S01]  /*0020*/  LDCU UR4, c[0x0][0x2f8] ;  /* 0x00005f00ff0477ac */ /* 0x000ea20008000800 */
[----:B0-----:R-:W-:Y:S01]  /*0030*/  VIADD R1, R1, 0xfffffff0 ;  /* 0xfffffff001017836 */ /* 0x001fe20000000000 */
[----:B------:R-:W0:Y:S04]  /*0040*/  LDCU UR5, c[0x0][0x2fc] ;  /* 0x00005f80ff0577ac */ /* 0x000e280008000800 */
[----:B--2---:R-:W-:-:S05]  /*0050*/  IADD3 R17, P1, PT, R1, UR4, RZ ;  /* 0x0000000401117c10 */ /* 0x004fca000ff3e0ff */
[----:B0-----:R-:W-:Y:S01]  /*0060*/  IMAD.X R16, RZ, RZ, UR5, P1 ;  /* 0x00000005ff107e24 */ /* 0x001fe200088e06ff */
[----:B-1----:R-:W-:-:S13]  /*0070*/  ISETP.GT.U32.AND P0, PT, R19, 0x1f, PT ;  /* 0x0000001f1300780c */ /* 0x002fda0003f04070 */
[----:B------:R-:W-:Y:S05]  /*0080*/  @P0 EXIT ;  /* 0x000000000000094d */ /* 0x000fea0003800000 */
[----:B------:R-:W-:Y:S01]  /*0090*/  LOP3.LUT R2, R19, 0x1f, RZ, 0xc0, !PT ;  /* 0x0000001f13027812 */ /* 0x000fe200078ec0ff */
[----:B------:R-:W0:Y:S01]  /*00a0*/  LDCU.64 UR4, c[0x4][URZ] ;  /* 0x01000000ff0477ac */ /* 0x000e220008000a00 */
[----:B------:R-:W-:Y:S01]  /*00b0*/  MOV R18, 0x38 ;  /* 0x0000003800127802 */ /* 0x000fe20000000f00 */
[----:B------:R-:W-:Y:S01]  /*00c0*/  IMAD.MOV.U32 R6, RZ, RZ, R17 ;  /* 0x000000ffff067224 */ /* 0x000fe200078e0011 */
[----:B------:R-:W-:Y:S01]  /*00d0*/  MOV R7, R16 ;  /* 0x0000001000077202 */ /* 0x000fe20000000f00 */
[----:B------:R-:W-:Y:S01]  /*00e0*/  IMAD.MOV.U32 R3, RZ, RZ, R2 ;  /* 0x000000ffff037224 */ /* 0x000fe200078e0002 */
[----:B------:R1:W2:Y:S04]  /*00f0*/  LDC.64 R8, c[0x4][R18] ;  /* 0x0100000012087b82 */ /* 0x0002a80000000a00 */
[----:B------:R1:W-:Y:S01]  /*0100*/  STL.64 [R1], R2 ;  /* 0x0000000201007387 */ /* 0x0003e20000100a00 */
[----:B0-----:R-:W-:Y:S01]  /*0110*/  MOV R4, UR4 ;  /* 0x0000000400047c02 */ /* 0x001fe20008000f00 */
[----:B------:R-:W-:-:S07]  /*0120*/  IMAD.U32 R5, RZ, RZ, UR5 ;  /* 0x00000005ff057e24 */ /* 0x000fce000f8e00ff */
[----:B------:R-:W-:-:S07]  /*0130*/  LEPC R20, `(.L_x_25) ;  /* 0x000000001014794e */ /* 0x000fce0000000000 */
[----:B-12---:R-:W-:Y:S05]  /*0140*/  CALL.ABS.NOINC R8 ;  /* 0x0000000008007343 */ /* 0x006fea0003c00000 */
.L_x_25:
[----:B------:R-:W-:-:S03]  /*0150*/  UMOV UR4, 0xffffffff ;  /* 0xffffffff00047882 */ /* 0x000fc60000000000 */
[----:B------:R-:W-:Y:S05]  /*0160*/  BRA.DIV UR4, `(.L_x_26) ;  /* 0x0000000604007947 */ /* 0x000fea000b800000 */
[----:B------:R0:W1:Y:S02]  /*0170*/  SHFL.DOWN PT, R3, R2, 0x2, 0x1f ;  /* 0x08401f0002037f89 */ /* 0x00006400000e0000 */
.L_x_36:
[----:B------:R-:W-:Y:S01]  /*0180*/  ISETP.GT.U32.AND P0, PT, R2, 0x1d, PT ;  /* 0x0000001d0200780c */ /* 0x000fe20003f04070 */
[----:B------:R-:W-:-:S12]  /*0190*/  BSSY.RECONVERGENT B6, `(.L_x_27) ;  /* 0x000000d000067945 */ /* 0x000fd80003800200 */
[----:B------:R-:W-:Y:S05]  /*01a0*/  @P0 BRA `(.L_x_28) ;  /* 0x00000000002c0947 */ /* 0x000fea0003800000 */
[----:B------:R-:W-:Y:S01]  /*01b0*/  VIADD R0, R2, 0x2 ;  /* 0x0000000202007836 */ /* 0x000fe20000000000 */
[----:B-1----:R1:W-:Y:S01]  /*01c0*/  STL.64 [R1], R2 ;  /* 0x0000000201007387 */ /* 0x0023e20000100a00 */
[----:B------:R1:W2:Y:S01]  /*01d0*/  LDC.64 R8, c[0x4][R18] ;  /* 0x0100000012087b82 */ /* 0x0002a20000000a00 */
[----:B------:R-:W3:Y:S01]  /*01e0*/  LDCU.64 UR4, c[0x4][0x8] ;  /* 0x01000100ff0477ac */ /* 0x000ee20008000a00 */
[----:B------:R-:W-:Y:S01]  /*01f0*/  IMAD.MOV.U32 R6, RZ, RZ, R17 ;  /* 0x000000ffff067224 */ /* 0x000fe200078e0011 */
[----:B------:R1:W-:Y:S01]  /*0200*/  STL [R1+0x8], R0 ;  /* 0x0000080001007387 */ /* 0x0003e20000100800 */
[----:B------:R-:W-:Y:S02]  /*0210*/  IMAD.MOV.U32 R7, RZ, RZ, R16 ;  /* 0x000000ffff077224 */ /* 0x000fe400078e0010 */
[----:B---3--:R-:W-:Y:S01]  /*0220*/  IMAD.U32 R4, RZ, RZ, UR4 ;  /* 0x00000004ff047e24 */ /* 0x008fe2000f8e00ff */
[----:B-1----:R-:W-:-:S07]  /*0230*/  MOV R5, UR5 ;  /* 0x0000000500057c02 */ /* 0x002fce0008000f00 */
[----:B------:R-:W-:-:S07]  /*0240*/  LEPC R20, `(.L_x_28) ;  /* 0x000000001014794e */ /* 0x000fce0000000000 */
[----:B0-2---:R-:W-:Y:S05]  /*0250*/  CALL.ABS.NOINC R8 ;  /* 0x0000000008007343 */ /* 0x005fea0003c00000 */
.L_x_28:
[----:B------:R-:W-:Y:S05]  /*0260*/  BSYNC.RECONVERGENT B6 ;  /* 0x0000000000067941 */ /* 0x000fea0003800200 */
.L_x_27:
[----:B------:R-:W-:-:S03]  /*0270*/  UMOV UR4, 0xffffffff ;  /* 0xffffffff00047882 */ /* 0x000fc60000000000 */
[----:B------:R-:W-:Y:S05]  /*0280*/  BRA.DIV UR4, `(.L_x_29) ;  /* 0x0000000204dc7947 */ /* 0x000fea000b800000 */
[----:B------:R2:W3:Y:S02]  /*0290*/  SHFL.UP PT, R11, R2, 0x2, RZ ;  /* 0x04400000020b7989 */ /* 0x0004e400000e00ff */
.L_x_39:
[----:B------:R-:W-:Y:S01]  /*02a0*/  ISETP.GE.U32.AND P0, PT, R2, 0x2, PT ;  /* 0x000000020200780c */ /* 0x000fe20003f06070 */
[----:B------:R-:W-:-:S12]  /*02b0*/  BSSY.RECONVERGENT B6, `(.L_x_30) ;  /* 0x000000f000067945 */ /* 0x000fd80003800200 */
[----:B------:R-:W-:Y:S05]  /*02c0*/  @!P0 BRA `(.L_x_31) ;  /* 0x0000000000348947 */ /* 0x000fea0003800000 */
[----:B------:R-:W-:Y:S01]  /*02d0*/  MOV R10, R2 ;  /* 0x00000002000a7202 */ /* 0x000fe20000000f00 */
[----:B------:R-:W-:Y:S01]  /*02e0*/  VIADD R0, R2, 0xfffffffe ;  /* 0xfffffffe02007836 */ /* 0x000fe20000000000 */
[----:B-1----:R-:W-:Y:S01]  /*02f0*/  MOV R3, 0x38 ;  /* 0x0000003800037802 */ /* 0x002fe20000000f00 */
[----:B------:R-:W1:Y:S01]  /*0300*/  LDCU.64 UR4, c[0x4][0x10] ;  /* 0x01000200ff0477ac */ /* 0x000e620008000a00 */
[----:B------:R-:W-:Y:S01]  /*0310*/  IMAD.MOV.U32 R6, RZ, RZ, R17 ;  /* 0x000000ffff067224 */ /* 0x000fe200078e0011 */
[----:B---3--:R3:W-:Y:S01]  /*0320*/  STL.64 [R1], R10 ;  /* 0x0000000a01007387 */ /* 0x0087e20000100a00 */
[----:B------:R3:W4:Y:S01]  /*0330*/  LDC.64 R8, c[0x4][R3] ;  /* 0x0100000003087b82 */ /* 0x0007220000000a00 */
[----:B------:R-:W-:Y:S02]  /*0340*/  IMAD.MOV.U32 R7, RZ, RZ, R16 ;  /* 0x000000ffff077224 */ /* 0x000fe400078e0010 */
[----:B------:R3:W-:Y:S01]  /*0350*/  STL [R1+0x8], R0 ;  /* 0x0000080001007387 */ /* 0x0007e20000100800 */
[----:B-1----:R-:W-:Y:S01]  /*0360*/  IMAD.U32 R4, RZ, RZ, UR4 ;  /* 0x00000004ff047e24 */ /* 0x002fe2000f8e00ff */
[----:B---3--:R-:W-:-:S07]  /*0370*/  MOV R5, UR5 ;  /* 0x0000000500057c02 */ /* 0x008fce0008000f00 */
[----:B------:R-:W-:-:S07]  /*0380*/  LEPC R20, `(.L_x_31) ;  /* 0x000000001014794e */ /* 0x000fce0000000000 */
[----:B0-2-4-:R-:W-:Y:S05]  /*0390*/  CALL.ABS.NOINC R8 ;  /* 0x0000000008007343 */ /* 0x015fea0003c00000 */
.L_x_31:
[----:B------:R-:W-:Y:S05]  /*03a0*/  BSYNC.RECONVERGENT B6 ;  /* 0x0000000000067941 */ /* 0x000fea0003800200 */
.L_x_30:
[----:B------:R-:W-:-:S03]  /*03b0*/  UMOV UR4, 0xffffffff ;  /* 0xffffffff00047882 */ /* 0x000fc60000000000 */
[----:B------:R-:W-:Y:S05]  /*03c0*/  BRA.DIV UR4, `(.L_x_32) ;  /* 0x0000000204b87947 */ /* 0x000fea000b800000 */
[----:B------:R-:W4:Y:S01]  /*03d0*/  SHFL.BFLY PT, R14, R2, 0x1, 0x1f ;  /* 0x0c201f00020e7f89 */ /* 0x000f2200000e0000 */
[----:B-1----:R-:W-:Y:S01]  /*03e0*/  LOP3.LUT R3, R19, 0x1, RZ, 0x3c, !PT ;  /* 0x0000000113037812 */ /* 0x002fe200078e3cff */
[----:B------:R-:W1:Y:S01]  /*03f0*/  LDCU.64 UR4, c[0x4][0x18] ;  /* 0x01000300ff0477ac */ /* 0x000e620008000a00 */
[----:B------:R-:W-:Y:S01]  /*0400*/  MOV R18, 0x38 ;  /* 0x0000003800127802 */ /* 0x000fe20000000f00 */
[----:B------:R-:W-:Y:S01]  /*0410*/  IMAD.MOV.U32 R6, RZ, RZ, R17 ;  /* 0x000000ffff067224 */ /* 0x000fe200078e0011 */
[----:B------:R-:W-:Y:S01]  /*0420*/  MOV R7, R16 ;  /* 0x0000001000077202 */ /* 0x000fe20000000f00 */
[----:B------:R5:W-:Y:S01]  /*0430*/  STL.64 [R1], R2 ;  /* 0x0000000201007387 */ /* 0x000be20000100a00 */
[----:B------:R5:W0:Y:S01]  /*0440*/  LDC.64 R8, c[0x4][R18] ;  /* 0x0100000012087b82 */ /* 0x000a220000000a00 */
[----:B-1----:R-:W-:Y:S01]  /*0450*/  MOV R4, UR4 ;  /* 0x0000000400047c02 */ /* 0x002fe20008000f00 */
[----:B------:R-:W-:Y:S01]  /*0460*/  IMAD.U32 R5, RZ, RZ, UR5 ;  /* 0x00000005ff057e24 */ /* 0x000fe2000f8e00ff */
[----:B----4-:R5:W-:Y:S06]  /*0470*/  STL [R1+0x8], R14 ;  /* 0x0000080e01007387 */ /* 0x010bec0000100800 */
[----:B------:R-:W-:-:S07]  /*0480*/  LEPC R20, `(.L_x_33) ;  /* 0x000000001014794e */ /* 0x000fce0000000000 */
[----:B0-23-5:R-:W-:Y:S05]  /*0490*/  CALL.ABS.NOINC R8 ;  /* 0x0000000008007343 */ /* 0x02dfea0003c00000 */
.L_x_33:
[----:B------:R0:W1:Y:S02]  /*04a0*/  SHFL.IDX PT, R14, R2, RZ, 0x1f ;  /* 0x00001fff020e7589 */ /* 0x00006400000e0000 */
.L_x_45:
[----:B------:R-:W-:-:S13]  /*04b0*/  ISETP.NE.AND P0, PT, R2, 0x1f, PT ;  /* 0x0000001f0200780c */ /* 0x000fda0003f05270 */
[----:B------:R-:W-:Y:S05]  /*04c0*/  @P0 EXIT ;  /* 0x000000000000094d */ /* 0x000fea0003800000 */
[----:B-1----:R1:W-:Y:S01]  /*04d0*/  STL [R1], R14 ;  /* 0x0000000e01007387 */ /* 0x0023e20000100800 */
[----:B------:R-:W2:Y:S01]  /*04e0*/  LDC.64 R18, c[0x4][R18] ;  /* 0x0100000012127b82 */ /* 0x000ea20000000a00 */
[----:B------:R-:W3:Y:S01]  /*04f0*/  LDCU.64 UR4, c[0x4][0x20] ;  /* 0x01000400ff0477ac */ /* 0x000ee20008000a00 */
[----:B------:R-:W-:Y:S01]  /*0500*/  MOV R6, R17 ;  /* 0x0000001100067202 */ /* 0x000fe20000000f00 */
[----:B------:R-:W-:Y:S02]  /*0510*/  IMAD.MOV.U32 R7, RZ, RZ, R16 ;  /* 0x000000ffff077224 */ /* 0x000fe400078e0010 */
[----:B---3--:R-:W-:Y:S02]  /*0520*/  IMAD.U32 R4, RZ, RZ, UR4 ;  /* 0x00000004ff047e24 */ /* 0x008fe4000f8e00ff */
[----:B-1----:R-:W-:-:S07]  /*0530*/  IMAD.U32 R5, RZ, RZ, UR5 ;  /* 0x00000005ff057e24 */ /* 0x002fce000f8e00ff */
[----:B------:R-:W-:-:S07]  /*0540*/  LEPC R20, `(.L_x_34) ;  /* 0x000000001014794e */ /* 0x000fce0000000000 */
[----:B0-2---:R-:W-:Y:S05]  /*0550*/  CALL.ABS.NOINC R18 ;  /* 0x0000000012007343 */ /* 0x005fea0003c00000 */
.L_x_34:
[----:B------:R-:W-:Y:S05]  /*0560*/  EXIT ;  /* 0x000000000000794d */ /* 0x000fea0003800000 */
.L_x_26:
[----:B------:R-:W-:Y:S02]  /*0570*/  HFMA2 R12, -RZ, RZ, 0, 1.1920928955078125e-07 ;  /* 0x00000002ff0c7431 */ /* 0x000fe400000001ff */
[----:B------:R-:W-:Y:S02]  /*0580*/  IMAD.MOV.U32 R13, RZ, RZ, R2 ;  /* 0x000000ffff0d7224 */ /* 0x000fe400078e0002 */
[----:B------:R-:W-:Y:S02]  /*0590*/  IMAD.MOV.U32 R11, RZ, RZ, 0x1f ;  /* 0x0000001fff0b7424 */ /* 0x000fe400078e00ff */
[----:B------:R-:W-:-:S07]  /*05a0*/  IMAD.MOV.U32 R15, RZ, RZ, -0x1 ;  /* 0xffffffffff0f7424 */ /* 0x000fce00078e00ff */
[----:B------:R-:W-:Y:S05]  /*05b0*/  WARPSYNC.COLLECTIVE R15, `(.L_x_35) ;  /* 0x000000000f087348 */ /* 0x000fea0003c00000 */
[----:B------:R0:W1:Y:S02]  /*05c0*/  SHFL.DOWN P6, R14, R13, R12, R11 ;  /* 0x0800000c0d0e7389 */ /* 0x00006400000c000b */
[----:B01----:R-:W-:Y:S05]  /*05d0*/  ENDCOLLECTIVE ;  /* 0x000000000000791b */ /* 0x003fea0003800000 */
.L_x_35:
[----:B------:R-:W-:Y:S01]  /*05e0*/  MOV R3, R14 ;  /* 0x0000000e00037202 */ /* 0x000fe20000000f00 */
[----:B------:R-:W-:Y:S06]  /*05f0*/  BRA `(.L_x_36) ;  /* 0xfffffff800e07947 */ /* 0x000fec000383ffff */
.L_x_29:
[----:B------:R-:W-:Y:S01]  /*0600*/  HFMA2 R11, -RZ, RZ, 0, 0 ;  /* 0x00000000ff0b7431 */ /* 0x000fe200000001ff */
[----:B------:R-:W-:Y:S01]  /*0610*/  BSSY B0, `(.L_x_37) ;  /* 0x0000007000007945 */ /* 0x000fe20003800000 */
[----:B------:R-:W-:Y:S02]  /*0620*/  IMAD.MOV.U32 R13, RZ, RZ, R2 ;  /* 0x000000ffff0d7224 */ /* 0x000fe400078e0002 */
[----:B------:R-:W-:Y:S02]  /*0630*/  IMAD.MOV.U32 R12, RZ, RZ, 0x2 ;  /* 0x00000002ff0c7424 */ /* 0x000fe400078e00ff */
[----:B------:R-:W-:-:S07]  /*0640*/  IMAD.MOV.U32 R15, RZ, RZ, -0x1 ;  /* 0xffffffffff0f7424 */ /* 0x000fce00078e00ff */
[----:B01----:R-:W-:Y:S05]  /*0650*/  WARPSYNC.COLLECTIVE R15, `(.L_x_38) ;  /* 0x000000000f087348 */ /* 0x003fea0003c00000 */
[----:B------:R2:W3:Y:S02]  /*0660*/  SHFL.UP P6, R14, R13, R12, R11 ;  /* 0x0400000c0d0e7389 */ /* 0x0004e400000c000b */
[----:B0123--:R-:W-:Y:S05]  /*0670*/  ENDCOLLECTIVE ;  /* 0x000000000000791b */ /* 0x00ffea0003800000 */
.L_x_38:
[----:B------:R-:W-:Y:S05]  /*0680*/  BSYNC B0 ;  /* 0x0000000000007941 */ /* 0x000fea0003800000 */
.L_x_37:
[----:B------:R-:W-:Y:S01]  /*0690*/  IMAD.MOV.U32 R11, RZ, RZ, R14 ;  /* 0x000000ffff0b7224 */ /* 0x000fe200078e000e */
[----:B------:R-:W-:Y:S06]  /*06a0*/  BRA `(.L_x_39) ;  /* 0xfffffff800fc7947 */ /* 0x000fec000383ffff */
.L_x_32:
[----:B------:R-:W-:Y:S01]  /*06b0*/  BSSY B0, `(.L_x_40) ;  /* 0x0000008000007945 */ /* 0x000fe20003800000 */
[----:B------:R-:W-:Y:S01]  /*06c0*/  MOV R13, R2 ;  /* 0x00000002000d7202 */ /* 0x000fe20000000f00 */
[----:B------:R-:W-:Y:S01]  /*06d0*/  IMAD.MOV.U32 R12, RZ, RZ, 0x1 ;  /* 0x00000001ff0c7424 */ /* 0x000fe200078e00ff */
[----:B------:R-:W-:Y:S01]  /*06e0*/  MOV R15, 0xffffffff ;  /* 0xffffffff000f7802 */ /* 0x000fe20000000f00 */
[----:B---3--:R-:W-:-:S07]  /*06f0*/  IMAD.MOV.U32 R11, RZ, RZ, 0x1f ;  /* 0x0000001fff0b7424 */ /* 0x008fce00078e00ff */
[----:B012---:R-:W-:Y:S05]  /*0700*/  WARPSYNC.COLLECTIVE R15, `(.L_x_41) ;  /* 0x000000000f087348 */ /* 0x007fea0003c00000 */
[----:B------:R3:W4:Y:S02]  /*0710*/  SHFL.BFLY P6, R14, R13, R12, R11 ;  /* 0x0c00000c0d0e7389 */ /* 0x00072400000c000b */
[----:B01234-:R-:W-:Y:S05]  /*0720*/  ENDCOLLECTIVE ;  /* 0x000000000000791b */ /* 0x01ffea0003800000 */
.L_x_41:
[----:B------:R-:W-:Y:S05]  /*0730*/  BSYNC B0 ;  /* 0x0000000000007941 */ /* 0x000fea0003800000 */
.L_x_40:
[----:B------:R-:W-:Y:S01]  /*0740*/  LOP3.LUT R3, R19, 0x1, RZ, 0x3c, !PT ;  /* 0x0000000113037812 */ /* 0x000fe200078e3cff */
[----:B------:R0:W-:Y:S01]  /*0750*/  STL [R1+0x8], R14 ;  /* 0x0000080e01007387 */ /* 0x0001e20000100800 */
[----:B------:R-:W-:Y:S01]  /*0760*/  MOV R18, 0x38 ;  /* 0x0000003800127802 */ /* 0x000fe20000000f00 */
[----:B------:R-:W1:Y:S01]  /*0770*/  LDCU.64 UR4, c[0x4][0x18] ;  /* 0x01000300ff0477ac */ /* 0x000e620008000a00 */
[----:B------:R-:W-:Y:S01]  /*0780*/  MOV R6, R17 ;  /* 0x0000001100067202 */ /* 0x000fe20000000f00 */
[----:B------:R0:W-:Y:S01]  /*0790*/  STL.64 [R1], R2 ;  /* 0x0000000201007387 */ /* 0x0001e20000100a00 */
[----:B------:R0:W2:Y:S01]  /*07a0*/  LDC.64 R8, c[0x4][R18] ;  /* 0x0100000012087b82 */ /* 0x0000a20000000a00 */
[----:B------:R-:W-:Y:S02]  /*07b0*/  IMAD.MOV.U32 R7, RZ, RZ, R16 ;  /* 0x000000ffff077224 */ /* 0x000fe400078e0010 */
[----:B-1----:R-:W-:Y:S02]  /*07c0*/  IMAD.U32 R4, RZ, RZ, UR4 ;  /* 0x00000004ff047e24 */ /* 0x002fe4000f8e00ff */
[----:B0-----:R-:W-:-:S07]  /*07d0*/  IMAD.U32 R5, RZ, RZ, UR5 ;  /* 0x00000005ff057e24 */ /* 0x001fce000f8e00ff */
[----:B------:R-:W-:-:S07]  /*07e0*/  LEPC R20, `(.L_x_42) ;  /* 0x000000001014794e */ /* 0x000fce0000000000 */
[----:B--2---:R-:W-:Y:S05]  /*07f0*/  CALL.ABS.NOINC R8 ;  /* 0x0000000008007343 */ /* 0x004fea0003c00000 */
.L_x_42:
[----:B------:R-:W-:Y:S01]  /*0800*/  HFMA2 R12, -RZ, RZ, 0, 0 ;  /* 0x00000000ff0c7431 */ /* 0x000fe200000001ff */
[----:B------:R-:W-:Y:S01]  /*0810*/  BSSY B0, `(.L_x_43) ;  /* 0x0000007000007945 */ /* 0x000fe20003800000 */
[----:B------:R-:W-:Y:S01]  /*0820*/  IMAD.MOV.U32 R13, RZ, RZ, R2 ;  /* 0x000000ffff0d7224 */ /* 0x000fe200078e0002 */
[----:B------:R-:W-:Y:S01]  /*0830*/  MOV R15, 0xffffffff ;  /* 0xffffffff000f7802 */ /* 0x000fe20000000f00 */
[----:B------:R-:W-:-:S07]  /*0840*/  IMAD.MOV.U32 R11, RZ, RZ, 0x1f ;  /* 0x0000001fff0b7424 */ /* 0x000fce00078e00ff */
[----:B------:R-:W-:Y:S05]  /*0850*/  WARPSYNC.COLLECTIVE R15, `(.L_x_44) ;  /* 0x000000000f087348 */ /* 0x000fea0003c00000 */
[----:B------:R0:W1:Y:S02]  /*0860*/  SHFL.IDX P6, R14, R13, R12, R11 ;  /* 0x0000000c0d0e7389 */ /* 0x00006400000c000b */
[----:B01----:R-:W-:Y:S05]  /*0870*/  ENDCOLLECTIVE ;  /* 0x000000000000791b */ /* 0x003fea0003800000 */
.L_x_44:
[----:B------:R-:W-:Y:S05]  /*0880*/  BSYNC B0 ;  /* 0x0000000000007941 */ /* 0x000fea0003800000 */
.L_x_43:
[----:B------:R-:W-:Y:S05]  /*0890*/  BRA `(.L_x_45) ;  /* 0xfffffffc00047947 */ /* 0x000fea000383ffff */
.L_x_46:
        /* <DEDUP_REMOVED lines=14> */
.L_x_55:


//--------------------- .text._Z19sumPairsWarpShufflePfi --------------------------
	.section	.text._Z19sumPairsWarpShufflePfi,"ax",@progbits
	.align	128
        .global         _Z19sumPairsWarpShufflePfi
        .type           _Z19sumPairsWarpShufflePfi,@function
        .size           _Z19sumPairsWarpShufflePfi,(.L_x_56 - _Z19sumPairsWarpShufflePfi)
        .other          _Z19sumPairsWarpShufflePfi,@"STO_CUDA_ENTRY STV_DEFAULT"
_Z19sumPairsWarpShufflePfi:
.text._Z19sumPairsWarpShufflePfi:
[----:B------:R-:W-:Y:S01]  /*0000*/  LDC R1, c[0x0][0x37c] ;  /* 0x0000df00ff017b82 */ /* 0x000fe20000000800 */
[----:B------:R-:W0:Y:S07]  /*0010*/  S2R R4, SR_TID.X ;  /* 0x0000000000047919 */ /* 0x000e2e0000002100 */
[----:B------:R-:W0:Y:S01]  /*0020*/  S2UR UR4, SR_CTAID.X ;  /* 0x00000000000479c3 */ /* 0x000e220000002500 */
[----:B------:R-:W1:Y:S01]  /*0030*/  LDCU UR5, c[0x0][0x388] ;  /* 0x00007100ff0577ac */ /* 0x000e620008000800 */
[----:B------:R-:W-:Y:S01]  /*0040*/  BSSY.RECONVERGENT B0, `(.L_x_47) ;  /* 0x000000a000007945 */ /* 0x000fe20003800200 */
[----:B------:R-:W-:-:S05]  /*0050*/  HFMA2 R0, -RZ, RZ, 0, 0 ;  /* 0x00000000ff007431 */ /* 0x000fca00000001ff */
[----:B------:R-:W0:Y:S08]  /*0060*/  LDC R5, c[0x0][0x360] ;  /* 0x0000d800ff057b82 */ /* 0x000e300000000800 */
[----:B------:R-:W2:Y:S01]  /*0070*/  LDC.64 R2, c[0x0][0x380] ;  /* 0x0000e000ff027b82 */ /* 0x000ea20000000a00 */
[----:B0-----:R-:W-:-:S05]  /*0080*/  IMAD R5, R5, UR4, R4 ;  /* 0x0000000405057c24 */ /* 0x001fca000f8e0204 */
[C---:B-1----:R-:W-:Y:S01]  /*0090*/  ISETP.GE.AND P0, PT, R5.reuse, UR5, PT ;  /* 0x0000000505007c0c */ /* 0x042fe2000bf06270 */
[----:B------:R-:W0:Y:S01]  /*00a0*/  LDCU.64 UR4, c[0x0][0x358] ;  /* 0x00006b00ff0477ac */ /* 0x000e220008000a00 */
[----:B--2---:R-:W-:-:S11]  /*00b0*/  IMAD.WIDE R2, R5, 0x4, R2 ;  /* 0x0000000405027825 */ /* 0x004fd600078e0202 */
[----:B------:R-:W-:Y:S05]  /*00c0*/  @P0 BRA `(.L_x_48) ;  /* 0x0000000000040947 */ /* 0x000fea0003800000 */
[----:B0-----:R1:W5:Y:S02]  /*00d0*/  LDG.E R0, desc[UR4][R2.64] ;  /* 0x0000000402007981 */ /* 0x001364000c1e1900 */
.L_x_48:
[----:B0-----:R-:W-:Y:S05]  /*00e0*/  BSYNC.RECONVERGENT B0 ;  /* 0x0000000000007941 */ /* 0x001fea0003800200 */
.L_x_47:
[----:B------:R-:W-:Y:S01]  /*00f0*/  LOP3.LUT R4, R4, 0x1, RZ, 0xc0, !PT ;  /* 0x0000000104047812 */ /* 0x000fe200078ec0ff */
[----:B-----5:R0:W2:Y:S03]  /*0100*/  SHFL.DOWN PT, R5, R0, 0x1, 0x1f ;  /* 0x08201f0000057f89 */ /* 0x0200a600000e0000 */
[----:B------:R-:W-:-:S13]  /*0110*/  ISETP.EQ.U32.OR P0, PT, R4, 0x1, P0 ;  /* 0x000000010400780c */ /* 0x000fda0000702470 */
[----:B0-----:R-:W-:Y:S05]  /*0120*/  @P0 EXIT ;  /* 0x000000000000094d */ /* 0x001fea0003800000 */
[----:B--2---:R-:W-:-:S05]  /*0130*/  FADD R5, R5, R0 ;  /* 0x0000000005057221 */ /* 0x004fca0000000000 */
[----:B------:R-:W-:Y:S01]  /*0140*/  STG.E desc[UR4][R2.64], R5 ;  /* 0x0000000502007986 */ /* 0x000fe2000c101904 */
[----:B------:R-:W-:Y:S05]  /*0150*/  EXIT ;  /* 0x000000000000794d */ /* 0x000fea0003800000 */
.L_x_49:
        /* <DEDUP_REMOVED lines=10> */
.L_x_56:


//--------------------- .text._Z20sumPairsSharedMemoryPfi --------------------------
	.section	.text._Z20sumPairsSharedMemoryPfi,"ax",@progbits
	.align	128
        .global         _Z20sumPairsSharedMemoryPfi
        .type           _Z20sumPairsSharedMemoryPfi,@function
        .size           _Z20sumPairsSharedMemoryPfi,(.L_x_57 - _Z20sumPairsSharedMemoryPfi)
        .other          _Z20sumPairsSharedMemoryPfi,@"STO_CUDA_ENTRY STV_DEFAULT"
_Z20sumPairsSharedMemoryPfi:
.text._Z20sumPairsSharedMemoryPfi:
[----:B------:R-:W-:Y:S01]  /*0000*/  LDC R1, c[0x0][0x37c] ;  /* 0x0000df00ff017b82 */ /* 0x000fe20000000800 */
[----:B------:R-:W0:Y:S07]  /*0010*/  S2R R6, SR_TID.X ;  /* 0x0000000000067919 */ /* 0x000e2e0000002100 */
[----:B------:R-:W0:Y:S01]  /*0020*/  S2UR UR4, SR_CTAID.X ;  /* 0x00000000000479c3 */ /* 0x000e220000002500 */
[----:B------:R-:W1:Y:S01]  /*0030*/  LDCU UR5, c[0x0][0x388] ;  /* 0x00007100ff0577ac */ /* 0x000e620008000800 */
[----:B------:R-:W-:Y:S01]  /*0040*/  IMAD.MOV.U32 R0, RZ, RZ, RZ ;  /* 0x000000ffff007224 */ /* 0x000fe200078e00ff */
[----:B------:R-:W2:Y:S05]  /*0050*/  LDCU.64 UR6, c[0x0][0x358] ;  /* 0x00006b00ff0677ac */ /* 0x000eaa0008000a00 */
[----:B------:R-:W0:Y:S08]  /*0060*/  LDC R7, c[0x0][0x360] ;  /* 0x0000d800ff077b82 */ /* 0x000e300000000800 */
[----:B------:R-:W3:Y:S01]  /*0070*/  LDC.64 R2, c[0x0][0x380] ;  /* 0x0000e000ff027b82 */ /* 0x000ee20000000a00 */
[----:B0-----:R-:W-:-:S05]  /*0080*/  IMAD R5, R7, UR4, R6 ;  /* 0x0000000407057c24 */ /* 0x001fca000f8e0206 */
[C---:B-1----:R-:W-:Y:S01]  /*0090*/  ISETP.GE.AND P0, PT, R5.reuse, UR5, PT ;  /* 0x0000000505007c0c */ /* 0x042fe2000bf06270 */
[----:B---3--:R-:W-:-:S12]  /*00a0*/  IMAD.WIDE R2, R5, 0x4, R2 ;  /* 0x0000000405027825 */ /* 0x008fd800078e0202 */
[----:B--2---:R-:W2:Y:S01]  /*00b0*/  @!P0 LDG.E R0, desc[UR6][R2.64] ;  /* 0x0000000602008981 */ /* 0x004ea2000c1e1900 */
[----:B------:R-:W0:Y:S01]  /*00c0*/  S2UR UR5, SR_CgaCtaId ;  /* 0x00000000000579c3 */ /* 0x000e220000008800 */
[----:B------:R-:W-:Y:S01]  /*00d0*/  UMOV UR4, 0x400 ;  /* 0x0000040000047882 */ /* 0x000fe20000000000 */
[----:B------:R-:W-:-:S05]  /*00e0*/  VIADD R4, R6, 0x1 ;  /* 0x0000000106047836 */ /* 0x000fca0000000000 */
[----:B------:R-:W-:Y:S02]  /*00f0*/  ISETP.GE.U32.AND P1, PT, R4, R7, PT ;  /* 0x000000070400720c */ /* 0x000fe40003f26070 */
[----:B------:R-:W-:-:S04]  /*0100*/  LOP3.LUT R4, R6, 0x1, RZ, 0xc0, !PT ;  /* 0x0000000106047812 */ /* 0x000fc800078ec0ff */
[C---:B------:R-:W-:Y:S02]  /*0110*/  ISETP.EQ.U32.OR P1, PT, R4.reuse, 0x1, P1 ;  /* 0x000000010400780c */ /* 0x040fe40000f22470 */
[----:B------:R-:W-:Y:S01]  /*0120*/  ISETP.NE.OR P0, PT, R4, RZ, P0 ;  /* 0x000000ff0400720c */ /* 0x000fe20000705670 */
[----:B0-----:R-:W-:-:S06]  /*0130*/  ULEA UR4, UR5, UR4, 0x18 ;  /* 0x0000000405047291 */ /* 0x001fcc000f8ec0ff */
[----:B------:R-:W-:-:S05]  /*0140*/  LEA R5, R6, UR4, 0x2 ;  /* 0x0000000406057c11 */ /* 0x000fca000f8e10ff */
[----:B--2---:R-:W-:Y:S01]  /*0150*/  STS [R5], R0 ;  /* 0x0000000005007388 */ /* 0x004fe20000000800 */
[----:B------:R-:W-:Y:S06]  /*0160*/  BAR.SYNC.DEFER_BLOCKING 0x0 ;  /* 0x0000000000007b1d */ /* 0x000fec0000010000 */
[----:B------:R-:W-:Y:S04]  /*0170*/  @!P1 LDS R6, [R5+0x4] ;  /* 0x0000040005069984 */ /* 0x000fe80000000800 */
[----:B------:R-:W0:Y:S02]  /*0180*/  @!P1 LDS R7, [R5] ;  /* 0x0000000005079984 */ /* 0x000e240000000800 */
[----:B0-----:R-:W-:-:S05]  /*0190*/  @!P1 FADD R6, R6, R7 ;  /* 0x0000000706069221 */ /* 0x001fca0000000000 */
[----:B------:R0:W-:Y:S01]  /*01a0*/  @!P1 STS [R5], R6 ;  /* 0x0000000605009388 */ /* 0x0001e20000000800 */
[----:B------:R-:W-:Y:S06]  /*01b0*/  BAR.SYNC.DEFER_BLOCKING 0x0 ;  /* 0x0000000000007b1d */ /* 0x000fec0000010000 */
[----:B------:R-:W-:Y:S05]  /*01c0*/  @P0 EXIT ;  /* 0x000000000000094d */ /* 0x000fea0003800000 */
[----:B0-----:R-:W0:Y:S04]  /*01d0*/  LDS R5, [R5] ;  /* 0x0000000005057984 */ /* 0x001e280000000800 */
[----:B0-----:R-:W-:Y:S01]  /*01e0*/  STG.E desc[UR6][R2.64], R5 ;  /* 0x0000000502007986 */ /* 0x001fe2000c101906 */
[----:B------:R-:W-:Y:S05]  /*01f0*/  EXIT ;  /* 0x000000000000794d */ /* 0x000fea0003800000 */
.L_x_50:
        /* <DEDUP_REMOVED lines=16> */
.L_x_57:


//--------------------- .nv.global.init           --------------------------
	.section	.nv.global.init,"aw",@progbits
.nv.global.init:
	.type		$str$5,@object
	.size		$str$5,($str$6 - $str$5)
$str$5:
        /*0000*/ 	.byte	0x57, 0x61, 0x72, 0x70, 0x20, 0x25, 0x64, 0x20, 0x73, 0x75, 0x6d, 0x3a, 0x20, 0x25, 0x64, 0x0a
        /*0010*/ 	.byte	0x00
	.type		$str$6,@object
	.size		$str$6,($str - $str$6)
$str$6:
        /*0011*/ 	.byte	0x54, 0x69, 0x6c, 0x65, 0x34, 0x20, 0x67, 0x72, 0x6f, 0x75, 0x70, 0x20, 0x25, 0x64, 0x20, 0x73
        /*0021*/ 	.byte	0x75, 0x6d, 0x3a, 0x20, 0x25, 0x64, 0x0a, 0x00
	.type		$str,@object
	.size		$str,($str$4 - $str)
$str:
        /*0029*/ 	.byte	0x49, 0x6e, 0x69, 0x74, 0x69, 0x61, 0x6c, 0x3a, 0x20, 0x4c, 0x61, 0x6e, 0x65, 0x20, 0x25, 0x32
        /*0039*/ 	.byte	0x64, 0x20, 0x68, 0x61, 0x73, 0x20, 0x76, 0x61, 0x6c, 0x75, 0x65, 0x20, 0x25, 0x32, 0x64, 0x0a
        /*0049*/ 	.byte	0x00
	.type		$str$4,@object
	.size		$str$4,($str$2 - $str$4)
$str$4:
        /*004a*/ 	.byte	0x42, 0x72, 0x6f, 0x61, 0x64, 0x63, 0x61, 0x73, 0x74, 0x3a, 0x20, 0x41, 0x6c, 0x6c, 0x20, 0x6c
        /*005a*/ 	.byte	0x61, 0x6e, 0x65, 0x73, 0x20, 0x67, 0x6f, 0x74, 0x20, 0x76, 0x61, 0x6c, 0x75, 0x65, 0x20, 0x25
        /*006a*/ 	.byte	0x64, 0x20, 0x66, 0x72, 0x6f, 0x6d, 0x20, 0x6c, 0x61, 0x6e, 0x65, 0x20, 0x30, 0x0a, 0x00
	.type		$str$2,@object
	.size		$str$2,($str$1 - $str$2)
$str$2:
        /*0079*/ 	.byte	0x53, 0x68, 0x75, 0x66, 0x66, 0x6c, 0x65, 0x20, 0x75, 0x70, 0x20, 0x62, 0x79, 0x20, 0x32, 0x3a
        /*0089*/ 	.byte	0x20, 0x4c, 0x61, 0x6e, 0x65, 0x20, 0x25, 0x32, 0x64, 0x20, 0x67, 0x6f, 0x74, 0x20, 0x25, 0x32
        /*0099*/ 	.byte	0x64, 0x20, 0x66, 0x72, 0x6f, 0x6d, 0x20, 0x6c, 0x61, 0x6e, 0x65, 0x20, 0x25, 0x32, 0x64, 0x0a
        /*00a9*/ 	.byte	0x00
	.type		$str$1,@object
	.size		$str$1,($str$3 - $str$1)
$str$1:
        /*00aa*/ 	.byte	0x53, 0x68, 0x75, 0x66, 0x66, 0x6c, 0x65, 0x20, 0x64, 0x6f, 0x77, 0x6e, 0x20, 0x62, 0x79, 0x20
        /*00ba*/ 	.byte	0x32, 0x3a, 0x20, 0x4c, 0x61, 0x6e, 0x65, 0x20, 0x25, 0x32, 0x64, 0x20, 0x67, 0x6f, 0x74, 0x20
        /*00ca*/ 	.byte	0x25, 0x32, 0x64, 0x20, 0x66, 0x72, 0x6f, 0x6d, 0x20, 0x6c, 0x61, 0x6e, 0x65, 0x20, 0x25, 0x32
        /*00da*/ 	.byte	0x64, 0x0a, 0x00
	.type		$str$3,@object
	.size		$str$3,(.L_3 - $str$3)
$str$3:
        /*00dd*/ 	.byte	0x53, 0x68, 0x75, 0x66, 0x66, 0x6c, 0x65, 0x20, 0x78, 0x6f, 0x72, 0x20, 0x31, 0x3a, 0x20, 0x4c
        /*00ed*/ 	.byte	0x61, 0x6e, 0x65, 0x20, 0x25, 0x32, 0x64, 0x20, 0x73, 0x77, 0x61, 0x70, 0x70, 0x65, 0x64, 0x20
        /*00fd*/ 	.byte	0x77, 0x69, 0x74, 0x68, 0x20, 0x6c, 0x61, 0x6e, 0x65, 0x20, 0x25, 0x32, 0x64, 0x2c, 0x20, 0x67
        /*010d*/ 	.byte	0x6f, 0x74, 0x20, 0x25, 0x32, 0x64, 0x0a, 0x00
.L_3:


//--------------------- .nv.shared._Z14reduceSumNaivePfS_i --------------------------
	.section	.nv.shared._Z14reduceSumNaivePfS_i,"aw",@nobits
	.sectionflags	@""
	.align	16
	.zero		1024


//--------------------- .nv.shared.reserved.0     --------------------------
	.section	.nv.shared.reserved.0,"aw",@nobits
	.weak		__nv_reservedSMEM_offset_0_alias
	.size		__nv_reservedSMEM_offset_0_alias, 0, 64
	.other		__nv_reservedSMEM_offset_0_alias,@"STO_CUDA_RESERVED_SHARED STV_DEFAULT"
__nv_reservedSMEM_offset_0_alias:
	.zero		0
	.zero		64


//--------------------- .nv.shared._Z28demonstrateCooperativeGroupsv --------------------------
	.section	.nv.shared._Z28demonstrateCooperativeGroupsv,"aw",@nobits
	.sectionflags	@""
	.align	16
	.zero		1024


//--------------------- .nv.shared._Z17demonstrateVotingPi --------------------------
	.section	.nv.shared._Z17demonstrateVotingPi,"aw",@nobits
	.sectionflags	@""
	.align	16
	.zero		1024


//--------------------- .nv.shared._Z20blockReduceOptimizedPfS_i --------------------------
	.section	.nv.shared._Z20blockReduceOptimizedPfS_i,"aw",@nobits
	.sectionflags	@""
	.align	16
	.zero		1024


//--------------------- .nv.shared._Z19demonstrateShufflesv --------------------------
	.section	.nv.shared._Z19demonstrateShufflesv,"aw",@nobits
	.sectionflags	@""
	.align	16
	.zero		1024


//--------------------- .nv.shared._Z19sumPairsWarpShufflePfi --------------------------
	.section	.nv.shared._Z19sumPairsWarpShufflePfi,"aw",@nobits
	.sectionflags	@""
	.align	16
	.zero		1024


//--------------------- .nv.shared._Z20sumPairsSharedMemoryPfi --------------------------
	.section	.nv.shared._Z20sumPairsSharedMemoryPfi,"aw",@nobits
	.sectionflags	@""
	.align	16
	.zero		1024


//--------------------- .nv.constant0._Z14reduceSumNaivePfS_i --------------------------
	.section	.nv.constant0._Z14reduceSumNaivePfS_i,"a",@progbits
	.sectionflags	@""
	.align	4
.nv.constant0._Z14reduceSumNaivePfS_i:
	.zero		916


//--------------------- .nv.constant0._Z28demonstrateCooperativeGroupsv --------------------------
	.section	.nv.constant0._Z28demonstrateCooperativeGroupsv,"a",@progbits
	.sectionflags	@""
	.align	4
.nv.constant0._Z28demonstrateCooperativeGroupsv:
	.zero		896


//--------------------- .nv.constant0._Z17demonstrateVotingPi --------------------------
	.section	.nv.constant0._Z17demonstrateVotingPi,"a",@progbits
	.sectionflags	@""
	.align	4
.nv.constant0._Z17demonstrateVotingPi:
	.zero		904


//--------------------- .nv.constant0._Z20blockReduceOptimizedPfS_i --------------------------
	.section	.nv.constant0._Z20blockReduceOptimizedPfS_i,"a",@progbits
	.sectionflags	@""
	.align	4
.nv.constant0._Z20blockReduceOptimizedPfS_i:
	.zero		916


//--------------------- .nv.constant0._Z19demonstrateShufflesv --------------------------
	.section	.nv.constant0._Z19demonstrateShufflesv,"a",@progbits
	.sectionflags	@""
	.align	4
.nv.constant0._Z19demonstrateShufflesv:
	.zero		896


//--------------------- .nv.constant0._Z19sumPairsWarpShufflePfi --------------------------
	.section	.nv.constant0._Z19sumPairsWarpShufflePfi,"a",@progbits
	.sectionflags	@""
	.align	4
.nv.constant0._Z19sumPairsWarpShufflePfi:
	.zero		908


//--------------------- .nv.constant0._Z20sumPairsSharedMemoryPfi --------------------------
	.section	.nv.constant0._Z20sumPairsSharedMemoryPfi,"a",@progbits
	.sectionflags	@""
	.align	4
.nv.constant0._Z20sumPairsSharedMemoryPfi:
	.zero		908


//--------------------- SYMBOLS --------------------------

	.type		.nv.reservedSmem.offset0,@object
	.size		.nv.reservedSmem.offset0,0x4
	.type		.nv.reservedSmem.cap,@object
	.size		.nv.reservedSmem.cap,0x4
	.type		vprintf,@function
